//
// Generated by NVIDIA NVVM Compiler
//
// Compiler Build ID: CL-36424714
// Cuda compilation tools, release 13.0, V13.0.88
// Based on NVVM 20.0.0
//

.version 9.0
.target sm_100
.address_size 64

.func  (.param .b64 func_retval0) __internal_accurate_pow
(
	.param .b64 __internal_accurate_pow_param_0,
	.param .b64 __internal_accurate_pow_param_1
)
;

.entry _Z6d_onesPdi(
	.param .u64 .ptr .align 1 _Z6d_onesPdi_param_0,
	.param .u32 _Z6d_onesPdi_param_1
)
{
	.reg .pred 	%p<7>;
	.reg .b32 	%r<31>;
	.reg .b64 	%rd<13>;

	ld.param.u64 	%rd2, [_Z6d_onesPdi_param_0];
	ld.param.u32 	%r12, [_Z6d_onesPdi_param_1];
	cvta.to.global.u64 	%rd1, %rd2;
	mov.u32 	%r13, %ctaid.x;
	mov.u32 	%r14, %ntid.x;
	mov.u32 	%r15, %tid.x;
	mad.lo.s32 	%r29, %r13, %r14, %r15;
	mov.u32 	%r16, %nctaid.x;
	mul.lo.s32 	%r2, %r14, %r16;
	setp.ge.s32 	%p1, %r29, %r12;
	@%p1 bra 	$L__BB0_7;
	add.s32 	%r17, %r29, %r2;
	max.s32 	%r18, %r12, %r17;
	setp.lt.s32 	%p2, %r17, %r12;
	selp.u32 	%r19, 1, 0, %p2;
	add.s32 	%r20, %r17, %r19;
	sub.s32 	%r21, %r18, %r20;
	div.u32 	%r22, %r21, %r2;
	add.s32 	%r3, %r22, %r19;
	and.b32  	%r23, %r3, 3;
	setp.eq.s32 	%p3, %r23, 3;
	@%p3 bra 	$L__BB0_4;
	add.s32 	%r24, %r3, 1;
	and.b32  	%r25, %r24, 3;
	neg.s32 	%r27, %r25;
$L__BB0_3:
	.pragma "nounroll";
	mul.wide.s32 	%rd3, %r29, 8;
	add.s64 	%rd4, %rd1, %rd3;
	mov.b64 	%rd5, 4607182418800017408;
	st.global.u64 	[%rd4], %rd5;
	add.s32 	%r29, %r29, %r2;
	add.s32 	%r27, %r27, 1;
	setp.ne.s32 	%p4, %r27, 0;
	@%p4 bra 	$L__BB0_3;
$L__BB0_4:
	setp.lt.u32 	%p5, %r3, 3;
	@%p5 bra 	$L__BB0_7;
	mul.wide.s32 	%rd9, %r2, 8;
	shl.b32 	%r26, %r2, 2;
$L__BB0_6:
	mul.wide.s32 	%rd6, %r29, 8;
	add.s64 	%rd7, %rd1, %rd6;
	mov.b64 	%rd8, 4607182418800017408;
	st.global.u64 	[%rd7], %rd8;
	add.s64 	%rd10, %rd7, %rd9;
	st.global.u64 	[%rd10], %rd8;
	add.s64 	%rd11, %rd10, %rd9;
	st.global.u64 	[%rd11], %rd8;
	add.s64 	%rd12, %rd11, %rd9;
	st.global.u64 	[%rd12], %rd8;
	add.s32 	%r29, %r26, %r29;
	setp.lt.s32 	%p6, %r29, %r12;
	@%p6 bra 	$L__BB0_6;
$L__BB0_7:
	ret;

}
	// .globl	_Z5d_negPdPKdi
.visible .entry _Z5d_negPdPKdi(
	.param .u64 .ptr .align 1 _Z5d_negPdPKdi_param_0,
	.param .u64 .ptr .align 1 _Z5d_negPdPKdi_param_1,
	.param .u32 _Z5d_negPdPKdi_param_2
)
{
	.reg .pred 	%p<7>;
	.reg .b32 	%r<31>;
	.reg .b64 	%rd<18>;
	.reg .b64 	%fd<11>;

	ld.param.u64 	%rd3, [_Z5d_negPdPKdi_param_0];
	ld.param.u64 	%rd4, [_Z5d_negPdPKdi_param_1];
	ld.param.u32 	%r12, [_Z5d_negPdPKdi_param_2];
	cvta.to.global.u64 	%rd1, %rd3;
	cvta.to.global.u64 	%rd2, %rd4;
	mov.u32 	%r13, %ctaid.x;
	mov.u32 	%r14, %ntid.x;
	mov.u32 	%r15, %tid.x;
	mad.lo.s32 	%r29, %r13, %r14, %r15;
	mov.u32 	%r16, %nctaid.x;
	mul.lo.s32 	%r2, %r14, %r16;
	setp.ge.s32 	%p1, %r29, %r12;
	@%p1 bra 	$L__BB1_7;
	add.s32 	%r17, %r29, %r2;
	max.s32 	%r18, %r12, %r17;
	setp.lt.s32 	%p2, %r17, %r12;
	selp.u32 	%r19, 1, 0, %p2;
	add.s32 	%r20, %r17, %r19;
	sub.s32 	%r21, %r18, %r20;
	div.u32 	%r22, %r21, %r2;
	add.s32 	%r3, %r22, %r19;
	and.b32  	%r23, %r3, 3;
	setp.eq.s32 	%p3, %r23, 3;
	@%p3 bra 	$L__BB1_4;
	add.s32 	%r24, %r3, 1;
	and.b32  	%r25, %r24, 3;
	neg.s32 	%r27, %r25;
$L__BB1_3:
	.pragma "nounroll";
	mul.wide.s32 	%rd5, %r29, 8;
	add.s64 	%rd6, %rd1, %rd5;
	add.s64 	%rd7, %rd2, %rd5;
	ld.global.f64 	%fd1, [%rd7];
	neg.f64 	%fd2, %fd1;
	st.global.f64 	[%rd6], %fd2;
	add.s32 	%r29, %r29, %r2;
	add.s32 	%r27, %r27, 1;
	setp.ne.s32 	%p4, %r27, 0;
	@%p4 bra 	$L__BB1_3;
$L__BB1_4:
	setp.lt.u32 	%p5, %r3, 3;
	@%p5 bra 	$L__BB1_7;
	mul.wide.s32 	%rd11, %r2, 8;
	shl.b32 	%r26, %r2, 2;
$L__BB1_6:
	mul.wide.s32 	%rd8, %r29, 8;
	add.s64 	%rd9, %rd2, %rd8;
	ld.global.f64 	%fd3, [%rd9];
	neg.f64 	%fd4, %fd3;
	add.s64 	%rd10, %rd1, %rd8;
	st.global.f64 	[%rd10], %fd4;
	add.s64 	%rd12, %rd9, %rd11;
	ld.global.f64 	%fd5, [%rd12];
	neg.f64 	%fd6, %fd5;
	add.s64 	%rd13, %rd10, %rd11;
	st.global.f64 	[%rd13], %fd6;
	add.s64 	%rd14, %rd12, %rd11;
	ld.global.f64 	%fd7, [%rd14];
	neg.f64 	%fd8, %fd7;
	add.s64 	%rd15, %rd13, %rd11;
	st.global.f64 	[%rd15], %fd8;
	add.s64 	%rd16, %rd14, %rd11;
	ld.global.f64 	%fd9, [%rd16];
	neg.f64 	%fd10, %fd9;
	add.s64 	%rd17, %rd15, %rd11;
	st.global.f64 	[%rd17], %fd10;
	add.s32 	%r29, %r26, %r29;
	setp.lt.s32 	%p6, %r29, %r12;
	@%p6 bra 	$L__BB1_6;
$L__BB1_7:
	ret;

}
	// .globl	_Z12d_reciprocalPdPKdi
.visible .entry _Z12d_reciprocalPdPKdi(
	.param .u64 .ptr .align 1 _Z12d_reciprocalPdPKdi_param_0,
	.param .u64 .ptr .align 1 _Z12d_reciprocalPdPKdi_param_1,
	.param .u32 _Z12d_reciprocalPdPKdi_param_2
)
{
	.reg .pred 	%p<7>;
	.reg .b32 	%r<31>;
	.reg .b64 	%rd<18>;
	.reg .b64 	%fd<11>;

	ld.param.u64 	%rd3, [_Z12d_reciprocalPdPKdi_param_0];
	ld.param.u64 	%rd4, [_Z12d_reciprocalPdPKdi_param_1];
	ld.param.u32 	%r12, [_Z12d_reciprocalPdPKdi_param_2];
	cvta.to.global.u64 	%rd1, %rd3;
	cvta.to.global.u64 	%rd2, %rd4;
	mov.u32 	%r13, %ctaid.x;
	mov.u32 	%r14, %ntid.x;
	mov.u32 	%r15, %tid.x;
	mad.lo.s32 	%r29, %r13, %r14, %r15;
	mov.u32 	%r16, %nctaid.x;
	mul.lo.s32 	%r2, %r14, %r16;
	setp.ge.s32 	%p1, %r29, %r12;
	@%p1 bra 	$L__BB2_7;
	add.s32 	%r17, %r29, %r2;
	max.s32 	%r18, %r12, %r17;
	setp.lt.s32 	%p2, %r17, %r12;
	selp.u32 	%r19, 1, 0, %p2;
	add.s32 	%r20, %r17, %r19;
	sub.s32 	%r21, %r18, %r20;
	div.u32 	%r22, %r21, %r2;
	add.s32 	%r3, %r22, %r19;
	and.b32  	%r23, %r3, 3;
	setp.eq.s32 	%p3, %r23, 3;
	@%p3 bra 	$L__BB2_4;
	add.s32 	%r24, %r3, 1;
	and.b32  	%r25, %r24, 3;
	neg.s32 	%r27, %r25;
$L__BB2_3:
	.pragma "nounroll";
	mul.wide.s32 	%rd5, %r29, 8;
	add.s64 	%rd6, %rd1, %rd5;
	add.s64 	%rd7, %rd2, %rd5;
	ld.global.f64 	%fd1, [%rd7];
	rcp.rn.f64 	%fd2, %fd1;
	st.global.f64 	[%rd6], %fd2;
	add.s32 	%r29, %r29, %r2;
	add.s32 	%r27, %r27, 1;
	setp.ne.s32 	%p4, %r27, 0;
	@%p4 bra 	$L__BB2_3;
$L__BB2_4:
	setp.lt.u32 	%p5, %r3, 3;
	@%p5 bra 	$L__BB2_7;
	mul.wide.s32 	%rd11, %r2, 8;
	shl.b32 	%r26, %r2, 2;
$L__BB2_6:
	mul.wide.s32 	%rd8, %r29, 8;
	add.s64 	%rd9, %rd2, %rd8;
	ld.global.f64 	%fd3, [%rd9];
	rcp.rn.f64 	%fd4, %fd3;
	add.s64 	%rd10, %rd1, %rd8;
	st.global.f64 	[%rd10], %fd4;
	add.s64 	%rd12, %rd9, %rd11;
	ld.global.f64 	%fd5, [%rd12];
	rcp.rn.f64 	%fd6, %fd5;
	add.s64 	%rd13, %rd10, %rd11;
	st.global.f64 	[%rd13], %fd6;
	add.s64 	%rd14, %rd12, %rd11;
	ld.global.f64 	%fd7, [%rd14];
	rcp.rn.f64 	%fd8, %fd7;
	add.s64 	%rd15, %rd13, %rd11;
	st.global.f64 	[%rd15], %fd8;
	add.s64 	%rd16, %rd14, %rd11;
	ld.global.f64 	%fd9, [%rd16];
	rcp.rn.f64 	%fd10, %fd9;
	add.s64 	%rd17, %rd15, %rd11;
	st.global.f64 	[%rd17], %fd10;
	add.s32 	%r29, %r26, %r29;
	setp.lt.s32 	%p6, %r29, %r12;
	@%p6 bra 	$L__BB2_6;
$L__BB2_7:
	ret;

}
	// .globl	_Z5d_addPdPKdS1_i
.visible .entry _Z5d_addPdPKdS1_i(
	.param .u64 .ptr .align 1 _Z5d_addPdPKdS1_i_param_0,
	.param .u64 .ptr .align 1 _Z5d_addPdPKdS1_i_param_1,
	.param .u64 .ptr .align 1 _Z5d_addPdPKdS1_i_param_2,
	.param .u32 _Z5d_addPdPKdS1_i_param_3
)
{
	.reg .pred 	%p<7>;
	.reg .b32 	%r<31>;
	.reg .b64 	%rd<25>;
	.reg .b64 	%fd<16>;

	ld.param.u64 	%rd4, [_Z5d_addPdPKdS1_i_param_0];
	ld.param.u64 	%rd5, [_Z5d_addPdPKdS1_i_param_1];
	ld.param.u64 	%rd6, [_Z5d_addPdPKdS1_i_param_2];
	ld.param.u32 	%r12, [_Z5d_addPdPKdS1_i_param_3];
	cvta.to.global.u64 	%rd1, %rd4;
	cvta.to.global.u64 	%rd2, %rd6;
	cvta.to.global.u64 	%rd3, %rd5;
	mov.u32 	%r13, %ctaid.x;
	mov.u32 	%r14, %ntid.x;
	mov.u32 	%r15, %tid.x;
	mad.lo.s32 	%r29, %r13, %r14, %r15;
	mov.u32 	%r16, %nctaid.x;
	mul.lo.s32 	%r2, %r14, %r16;
	setp.ge.s32 	%p1, %r29, %r12;
	@%p1 bra 	$L__BB3_7;
	add.s32 	%r17, %r29, %r2;
	max.s32 	%r18, %r12, %r17;
	setp.lt.s32 	%p2, %r17, %r12;
	selp.u32 	%r19, 1, 0, %p2;
	add.s32 	%r20, %r17, %r19;
	sub.s32 	%r21, %r18, %r20;
	div.u32 	%r22, %r21, %r2;
	add.s32 	%r3, %r22, %r19;
	and.b32  	%r23, %r3, 3;
	setp.eq.s32 	%p3, %r23, 3;
	@%p3 bra 	$L__BB3_4;
	add.s32 	%r24, %r3, 1;
	and.b32  	%r25, %r24, 3;
	neg.s32 	%r27, %r25;
$L__BB3_3:
	.pragma "nounroll";
	mul.wide.s32 	%rd7, %r29, 8;
	add.s64 	%rd8, %rd1, %rd7;
	add.s64 	%rd9, %rd2, %rd7;
	add.s64 	%rd10, %rd3, %rd7;
	ld.global.f64 	%fd1, [%rd10];
	ld.global.f64 	%fd2, [%rd9];
	add.f64 	%fd3, %fd1, %fd2;
	st.global.f64 	[%rd8], %fd3;
	add.s32 	%r29, %r29, %r2;
	add.s32 	%r27, %r27, 1;
	setp.ne.s32 	%p4, %r27, 0;
	@%p4 bra 	$L__BB3_3;
$L__BB3_4:
	setp.lt.u32 	%p5, %r3, 3;
	@%p5 bra 	$L__BB3_7;
	mul.wide.s32 	%rd15, %r2, 8;
	shl.b32 	%r26, %r2, 2;
$L__BB3_6:
	mul.wide.s32 	%rd11, %r29, 8;
	add.s64 	%rd12, %rd3, %rd11;
	ld.global.f64 	%fd4, [%rd12];
	add.s64 	%rd13, %rd2, %rd11;
	ld.global.f64 	%fd5, [%rd13];
	add.f64 	%fd6, %fd4, %fd5;
	add.s64 	%rd14, %rd1, %rd11;
	st.global.f64 	[%rd14], %fd6;
	add.s64 	%rd16, %rd12, %rd15;
	ld.global.f64 	%fd7, [%rd16];
	add.s64 	%rd17, %rd13, %rd15;
	ld.global.f64 	%fd8, [%rd17];
	add.f64 	%fd9, %fd7, %fd8;
	add.s64 	%rd18, %rd14, %rd15;
	st.global.f64 	[%rd18], %fd9;
	add.s64 	%rd19, %rd16, %rd15;
	ld.global.f64 	%fd10, [%rd19];
	add.s64 	%rd20, %rd17, %rd15;
	ld.global.f64 	%fd11, [%rd20];
	add.f64 	%fd12, %fd10, %fd11;
	add.s64 	%rd21, %rd18, %rd15;
	st.global.f64 	[%rd21], %fd12;
	add.s64 	%rd22, %rd19, %rd15;
	ld.global.f64 	%fd13, [%rd22];
	add.s64 	%rd23, %rd20, %rd15;
	ld.global.f64 	%fd14, [%rd23];
	add.f64 	%fd15, %fd13, %fd14;
	add.s64 	%rd24, %rd21, %rd15;
	st.global.f64 	[%rd24], %fd15;
	add.s32 	%r29, %r26, %r29;
	setp.lt.s32 	%p6, %r29, %r12;
	@%p6 bra 	$L__BB3_6;
$L__BB3_7:
	ret;

}
	// .globl	_Z13d_scalar_multPdPKddi
.visible .entry _Z13d_scalar_multPdPKddi(
	.param .u64 .ptr .align 1 _Z13d_scalar_multPdPKddi_param_0,
	.param .u64 .ptr .align 1 _Z13d_scalar_multPdPKddi_param_1,
	.param .f64 _Z13d_scalar_multPdPKddi_param_2,
	.param .u32 _Z13d_scalar_multPdPKddi_param_3
)
{
	.reg .pred 	%p<7>;
	.reg .b32 	%r<31>;
	.reg .b64 	%rd<18>;
	.reg .b64 	%fd<12>;

	ld.param.u64 	%rd3, [_Z13d_scalar_multPdPKddi_param_0];
	ld.param.u64 	%rd4, [_Z13d_scalar_multPdPKddi_param_1];
	ld.param.f64 	%fd1, [_Z13d_scalar_multPdPKddi_param_2];
	ld.param.u32 	%r12, [_Z13d_scalar_multPdPKddi_param_3];
	cvta.to.global.u64 	%rd1, %rd3;
	cvta.to.global.u64 	%rd2, %rd4;
	mov.u32 	%r13, %ctaid.x;
	mov.u32 	%r14, %ntid.x;
	mov.u32 	%r15, %tid.x;
	mad.lo.s32 	%r29, %r13, %r14, %r15;
	mov.u32 	%r16, %nctaid.x;
	mul.lo.s32 	%r2, %r14, %r16;
	setp.ge.s32 	%p1, %r29, %r12;
	@%p1 bra 	$L__BB4_7;
	add.s32 	%r17, %r29, %r2;
	max.s32 	%r18, %r12, %r17;
	setp.lt.s32 	%p2, %r17, %r12;
	selp.u32 	%r19, 1, 0, %p2;
	add.s32 	%r20, %r17, %r19;
	sub.s32 	%r21, %r18, %r20;
	div.u32 	%r22, %r21, %r2;
	add.s32 	%r3, %r22, %r19;
	and.b32  	%r23, %r3, 3;
	setp.eq.s32 	%p3, %r23, 3;
	@%p3 bra 	$L__BB4_4;
	add.s32 	%r24, %r3, 1;
	and.b32  	%r25, %r24, 3;
	neg.s32 	%r27, %r25;
$L__BB4_3:
	.pragma "nounroll";
	mul.wide.s32 	%rd5, %r29, 8;
	add.s64 	%rd6, %rd1, %rd5;
	add.s64 	%rd7, %rd2, %rd5;
	ld.global.f64 	%fd2, [%rd7];
	mul.f64 	%fd3, %fd1, %fd2;
	st.global.f64 	[%rd6], %fd3;
	add.s32 	%r29, %r29, %r2;
	add.s32 	%r27, %r27, 1;
	setp.ne.s32 	%p4, %r27, 0;
	@%p4 bra 	$L__BB4_3;
$L__BB4_4:
	setp.lt.u32 	%p5, %r3, 3;
	@%p5 bra 	$L__BB4_7;
	mul.wide.s32 	%rd11, %r2, 8;
	shl.b32 	%r26, %r2, 2;
$L__BB4_6:
	mul.wide.s32 	%rd8, %r29, 8;
	add.s64 	%rd9, %rd2, %rd8;
	ld.global.f64 	%fd4, [%rd9];
	mul.f64 	%fd5, %fd1, %fd4;
	add.s64 	%rd10, %rd1, %rd8;
	st.global.f64 	[%rd10], %fd5;
	add.s64 	%rd12, %rd9, %rd11;
	ld.global.f64 	%fd6, [%rd12];
	mul.f64 	%fd7, %fd1, %fd6;
	add.s64 	%rd13, %rd10, %rd11;
	st.global.f64 	[%rd13], %fd7;
	add.s64 	%rd14, %rd12, %rd11;
	ld.global.f64 	%fd8, [%rd14];
	mul.f64 	%fd9, %fd1, %fd8;
	add.s64 	%rd15, %rd13, %rd11;
	st.global.f64 	[%rd15], %fd9;
	add.s64 	%rd16, %rd14, %rd11;
	ld.global.f64 	%fd10, [%rd16];
	mul.f64 	%fd11, %fd1, %fd10;
	add.s64 	%rd17, %rd15, %rd11;
	st.global.f64 	[%rd17], %fd11;
	add.s32 	%r29, %r26, %r29;
	setp.lt.s32 	%p6, %r29, %r12;
	@%p6 bra 	$L__BB4_6;
$L__BB4_7:
	ret;

}
	// .globl	_Z18d_elementwise_multPdPKdS1_i
.visible .entry _Z18d_elementwise_multPdPKdS1_i(
	.param .u64 .ptr .align 1 _Z18d_elementwise_multPdPKdS1_i_param_0,
	.param .u64 .ptr .align 1 _Z18d_elementwise_multPdPKdS1_i_param_1,
	.param .u64 .ptr .align 1 _Z18d_elementwise_multPdPKdS1_i_param_2,
	.param .u32 _Z18d_elementwise_multPdPKdS1_i_param_3
)
{
	.reg .pred 	%p<7>;
	.reg .b32 	%r<31>;
	.reg .b64 	%rd<25>;
	.reg .b64 	%fd<16>;

	ld.param.u64 	%rd4, [_Z18d_elementwise_multPdPKdS1_i_param_0];
	ld.param.u64 	%rd5, [_Z18d_elementwise_multPdPKdS1_i_param_1];
	ld.param.u64 	%rd6, [_Z18d_elementwise_multPdPKdS1_i_param_2];
	ld.param.u32 	%r12, [_Z18d_elementwise_multPdPKdS1_i_param_3];
	cvta.to.global.u64 	%rd1, %rd4;
	cvta.to.global.u64 	%rd2, %rd6;
	cvta.to.global.u64 	%rd3, %rd5;
	mov.u32 	%r13, %ctaid.x;
	mov.u32 	%r14, %ntid.x;
	mov.u32 	%r15, %tid.x;
	mad.lo.s32 	%r29, %r13, %r14, %r15;
	mov.u32 	%r16, %nctaid.x;
	mul.lo.s32 	%r2, %r14, %r16;
	setp.ge.s32 	%p1, %r29, %r12;
	@%p1 bra 	$L__BB5_7;
	add.s32 	%r17, %r29, %r2;
	max.s32 	%r18, %r12, %r17;
	setp.lt.s32 	%p2, %r17, %r12;
	selp.u32 	%r19, 1, 0, %p2;
	add.s32 	%r20, %r17, %r19;
	sub.s32 	%r21, %r18, %r20;
	div.u32 	%r22, %r21, %r2;
	add.s32 	%r3, %r22, %r19;
	and.b32  	%r23, %r3, 3;
	setp.eq.s32 	%p3, %r23, 3;
	@%p3 bra 	$L__BB5_4;
	add.s32 	%r24, %r3, 1;
	and.b32  	%r25, %r24, 3;
	neg.s32 	%r27, %r25;
$L__BB5_3:
	.pragma "nounroll";
	mul.wide.s32 	%rd7, %r29, 8;
	add.s64 	%rd8, %rd1, %rd7;
	add.s64 	%rd9, %rd2, %rd7;
	add.s64 	%rd10, %rd3, %rd7;
	ld.global.f64 	%fd1, [%rd10];
	ld.global.f64 	%fd2, [%rd9];
	mul.f64 	%fd3, %fd1, %fd2;
	st.global.f64 	[%rd8], %fd3;
	add.s32 	%r29, %r29, %r2;
	add.s32 	%r27, %r27, 1;
	setp.ne.s32 	%p4, %r27, 0;
	@%p4 bra 	$L__BB5_3;
$L__BB5_4:
	setp.lt.u32 	%p5, %r3, 3;
	@%p5 bra 	$L__BB5_7;
	mul.wide.s32 	%rd15, %r2, 8;
	shl.b32 	%r26, %r2, 2;
$L__BB5_6:
	mul.wide.s32 	%rd11, %r29, 8;
	add.s64 	%rd12, %rd3, %rd11;
	ld.global.f64 	%fd4, [%rd12];
	add.s64 	%rd13, %rd2, %rd11;
	ld.global.f64 	%fd5, [%rd13];
	mul.f64 	%fd6, %fd4, %fd5;
	add.s64 	%rd14, %rd1, %rd11;
	st.global.f64 	[%rd14], %fd6;
	add.s64 	%rd16, %rd12, %rd15;
	ld.global.f64 	%fd7, [%rd16];
	add.s64 	%rd17, %rd13, %rd15;
	ld.global.f64 	%fd8, [%rd17];
	mul.f64 	%fd9, %fd7, %fd8;
	add.s64 	%rd18, %rd14, %rd15;
	st.global.f64 	[%rd18], %fd9;
	add.s64 	%rd19, %rd16, %rd15;
	ld.global.f64 	%fd10, [%rd19];
	add.s64 	%rd20, %rd17, %rd15;
	ld.global.f64 	%fd11, [%rd20];
	mul.f64 	%fd12, %fd10, %fd11;
	add.s64 	%rd21, %rd18, %rd15;
	st.global.f64 	[%rd21], %fd12;
	add.s64 	%rd22, %rd19, %rd15;
	ld.global.f64 	%fd13, [%rd22];
	add.s64 	%rd23, %rd20, %rd15;
	ld.global.f64 	%fd14, [%rd23];
	mul.f64 	%fd15, %fd13, %fd14;
	add.s64 	%rd24, %rd21, %rd15;
	st.global.f64 	[%rd24], %fd15;
	add.s32 	%r29, %r26, %r29;
	setp.lt.s32 	%p6, %r29, %r12;
	@%p6 bra 	$L__BB5_6;
$L__BB5_7:
	ret;

}
	// .globl	_Z5d_powPdPKddi
.visible .entry _Z5d_powPdPKddi(
	.param .u64 .ptr .align 1 _Z5d_powPdPKddi_param_0,
	.param .u64 .ptr .align 1 _Z5d_powPdPKddi_param_1,
	.param .f64 _Z5d_powPdPKddi_param_2,
	.param .u32 _Z5d_powPdPKddi_param_3
)
{
	.reg .pred 	%p<26>;
	.reg .b32 	%r<35>;
	.reg .b64 	%rd<11>;
	.reg .b64 	%fd<24>;

	ld.param.u64 	%rd4, [_Z5d_powPdPKddi_param_0];
	ld.param.u64 	%rd5, [_Z5d_powPdPKddi_param_1];
	ld.param.f64 	%fd12, [_Z5d_powPdPKddi_param_2];
	ld.param.u32 	%r11, [_Z5d_powPdPKddi_param_3];
	mov.u32 	%r12, %ctaid.x;
	mov.u32 	%r1, %ntid.x;
	mov.u32 	%r13, %tid.x;
	mad.lo.s32 	%r34, %r12, %r1, %r13;
	setp.ge.s32 	%p4, %r34, %r11;
	@%p4 bra 	$L__BB6_13;
	{
	.reg .b32 %temp; 
	mov.b64 	{%temp, %r3}, %fd12;
	}
	shr.u32 	%r14, %r3, 20;
	and.b32  	%r15, %r14, 2047;
	add.s32 	%r16, %r15, -1012;
	mov.b64 	%rd6, %fd12;
	shl.b64 	%rd1, %rd6, %r16;
	setp.eq.s64 	%p1, %rd1, -9223372036854775808;
	cvt.rzi.f64.f64 	%fd1, %fd12;
	abs.f64 	%fd2, %fd12;
	setp.neu.f64 	%p6, %fd2, 0d3FE0000000000000;
	and.pred  	%p2, %p6, %p1;
	setp.lt.s32 	%p7, %r3, 0;
	selp.b32 	%r4, 0, 2146435072, %p7;
	and.b32  	%r5, %r3, 2147483647;
	or.b32  	%r6, %r4, -2147483648;
	mov.u32 	%r17, %nctaid.x;
	mul.lo.s32 	%r7, %r1, %r17;
	cvta.to.global.u64 	%rd2, %rd5;
	cvta.to.global.u64 	%rd3, %rd4;
$L__BB6_2:
	mul.wide.s32 	%rd7, %r34, 8;
	add.s64 	%rd8, %rd2, %rd7;
	ld.global.f64 	%fd3, [%rd8];
	{
	.reg .b32 %temp; 
	mov.b64 	{%temp, %r9}, %fd3;
	}
	abs.f64 	%fd4, %fd3;
	setp.neu.f64 	%p8, %fd3, 0d0000000000000000;
	@%p8 bra 	$L__BB6_4;
	setp.lt.s32 	%p12, %r3, 0;
	selp.b32 	%r18, %r9, 0, %p2;
	or.b32  	%r19, %r18, 2146435072;
	selp.b32 	%r20, %r19, %r18, %p12;
	mov.b32 	%r21, 0;
	mov.b64 	%fd23, {%r21, %r20};
	mov.pred 	%p3, %p2;
	bra.uni 	$L__BB6_5;
$L__BB6_4:
	{ // callseq 0, 0
	.param .b64 param0;
	st.param.f64 	[param0], %fd4;
	.param .b64 param1;
	st.param.f64 	[param1], %fd12;
	.param .b64 retval0;
	call.uni (retval0), 
	__internal_accurate_pow, 
	(
	param0, 
	param1
	);
	ld.param.f64 	%fd13, [retval0];
	} // callseq 0
	setp.lt.s32 	%p9, %r9, 0;
	setp.neu.f64 	%p10, %fd12, %fd1;
	neg.f64 	%fd15, %fd13;
	setp.eq.s64 	%p11, %rd1, -9223372036854775808;
	selp.f64 	%fd16, %fd15, %fd13, %p11;
	selp.f64 	%fd17, %fd16, %fd13, %p9;
	selp.f64 	%fd18, 0dFFF8000000000000, %fd17, %p9;
	selp.f64 	%fd23, %fd18, %fd17, %p10;
	mov.pred 	%p3, %p1;
$L__BB6_5:
	add.f64 	%fd19, %fd12, %fd3;
	{
	.reg .b32 %temp; 
	mov.b64 	{%temp, %r22}, %fd19;
	}
	and.b32  	%r23, %r22, 2146435072;
	setp.ne.s32 	%p13, %r23, 2146435072;
	@%p13 bra 	$L__BB6_12;
	setp.num.f64 	%p14, %fd3, %fd12;
	@%p14 bra 	$L__BB6_8;
	add.rn.f64 	%fd23, %fd3, %fd12;
	bra.uni 	$L__BB6_12;
$L__BB6_8:
	setp.neu.f64 	%p15, %fd2, 0d7FF0000000000000;
	@%p15 bra 	$L__BB6_10;
	setp.lt.s32 	%p19, %r3, 0;
	setp.gt.f64 	%p20, %fd4, 0d3FF0000000000000;
	selp.b32 	%r29, 2146435072, 0, %p20;
	xor.b32  	%r30, %r29, 2146435072;
	selp.b32 	%r31, %r30, %r29, %p19;
	setp.eq.f64 	%p21, %fd3, 0dBFF0000000000000;
	selp.b32 	%r32, 1072693248, %r31, %p21;
	mov.b32 	%r33, 0;
	mov.b64 	%fd23, {%r33, %r32};
	bra.uni 	$L__BB6_12;
$L__BB6_10:
	setp.neu.f64 	%p16, %fd4, 0d7FF0000000000000;
	@%p16 bra 	$L__BB6_12;
	setp.lt.s32 	%p17, %r9, 0;
	setp.ne.s32 	%p18, %r5, 1071644672;
	selp.b32 	%r25, %r6, %r4, %p18;
	selp.b32 	%r26, %r25, %r4, %p3;
	selp.b32 	%r27, %r26, %r4, %p17;
	mov.b32 	%r28, 0;
	mov.b64 	%fd23, {%r28, %r27};
$L__BB6_12:
	setp.eq.f64 	%p22, %fd12, 0d0000000000000000;
	setp.eq.f64 	%p23, %fd3, 0d3FF0000000000000;
	selp.f64 	%fd20, 0d3FF0000000000000, %fd23, %p23;
	selp.f64 	%fd21, 0d3FF0000000000000, %fd20, %p22;
	add.s64 	%rd10, %rd3, %rd7;
	st.global.f64 	[%rd10], %fd21;
	add.s32 	%r34, %r34, %r7;
	setp.lt.s32 	%p24, %r34, %r11;
	@%p24 bra 	$L__BB6_2;
$L__BB6_13:
	ret;

}
	// .globl	_Z6d_reluPdPKdi
.visible .entry _Z6d_reluPdPKdi(
	.param .u64 .ptr .align 1 _Z6d_reluPdPKdi_param_0,
	.param .u64 .ptr .align 1 _Z6d_reluPdPKdi_param_1,
	.param .u32 _Z6d_reluPdPKdi_param_2
)
{
	.reg .pred 	%p<3>;
	.reg .b32 	%r<11>;
	.reg .b64 	%rd<8>;
	.reg .b64 	%fd<3>;

	ld.param.u64 	%rd3, [_Z6d_reluPdPKdi_param_0];
	ld.param.u64 	%rd4, [_Z6d_reluPdPKdi_param_1];
	ld.param.u32 	%r6, [_Z6d_reluPdPKdi_param_2];
	mov.u32 	%r7, %ctaid.x;
	mov.u32 	%r1, %ntid.x;
	mov.u32 	%r8, %tid.x;
	mad.lo.s32 	%r10, %r7, %r1, %r8;
	setp.ge.s32 	%p1, %r10, %r6;
	@%p1 bra 	$L__BB7_3;
	mov.u32 	%r9, %nctaid.x;
	mul.lo.s32 	%r3, %r1, %r9;
	cvta.to.global.u64 	%rd1, %rd4;
	cvta.to.global.u64 	%rd2, %rd3;
$L__BB7_2:
	mul.wide.s32 	%rd5, %r10, 8;
	add.s64 	%rd6, %rd2, %rd5;
	add.s64 	%rd7, %rd1, %rd5;
	ld.global.f64 	%fd1, [%rd7];
	max.f64 	%fd2, %fd1, 0d0000000000000000;
	st.global.f64 	[%rd6], %fd2;
	add.s32 	%r10, %r10, %r3;
	setp.lt.s32 	%p2, %r10, %r6;
	@%p2 bra 	$L__BB7_2;
$L__BB7_3:
	ret;

}
	// .globl	_Z12d_binarilizePdPKdi
.visible .entry _Z12d_binarilizePdPKdi(
	.param .u64 .ptr .align 1 _Z12d_binarilizePdPKdi_param_0,
	.param .u64 .ptr .align 1 _Z12d_binarilizePdPKdi_param_1,
	.param .u32 _Z12d_binarilizePdPKdi_param_2
)
{
	.reg .pred 	%p<12>;
	.reg .b32 	%r<31>;
	.reg .b64 	%rd<18>;
	.reg .b64 	%fd<11>;

	ld.param.u64 	%rd3, [_Z12d_binarilizePdPKdi_param_0];
	ld.param.u64 	%rd4, [_Z12d_binarilizePdPKdi_param_1];
	ld.param.u32 	%r12, [_Z12d_binarilizePdPKdi_param_2];
	cvta.to.global.u64 	%rd1, %rd3;
	cvta.to.global.u64 	%rd2, %rd4;
	mov.u32 	%r13, %ctaid.x;
	mov.u32 	%r14, %ntid.x;
	mov.u32 	%r15, %tid.x;
	mad.lo.s32 	%r29, %r13, %r14, %r15;
	mov.u32 	%r16, %nctaid.x;
	mul.lo.s32 	%r2, %r14, %r16;
	setp.ge.s32 	%p1, %r29, %r12;
	@%p1 bra 	$L__BB8_7;
	add.s32 	%r17, %r29, %r2;
	max.s32 	%r18, %r12, %r17;
	setp.lt.s32 	%p2, %r17, %r12;
	selp.u32 	%r19, 1, 0, %p2;
	add.s32 	%r20, %r17, %r19;
	sub.s32 	%r21, %r18, %r20;
	div.u32 	%r22, %r21, %r2;
	add.s32 	%r3, %r22, %r19;
	and.b32  	%r23, %r3, 3;
	setp.eq.s32 	%p3, %r23, 3;
	@%p3 bra 	$L__BB8_4;
	add.s32 	%r24, %r3, 1;
	and.b32  	%r25, %r24, 3;
	neg.s32 	%r27, %r25;
$L__BB8_3:
	.pragma "nounroll";
	mul.wide.s32 	%rd5, %r29, 8;
	add.s64 	%rd6, %rd1, %rd5;
	add.s64 	%rd7, %rd2, %rd5;
	ld.global.f64 	%fd1, [%rd7];
	setp.gt.f64 	%p4, %fd1, 0d0000000000000000;
	selp.f64 	%fd2, 0d3FF0000000000000, 0d0000000000000000, %p4;
	st.global.f64 	[%rd6], %fd2;
	add.s32 	%r29, %r29, %r2;
	add.s32 	%r27, %r27, 1;
	setp.ne.s32 	%p5, %r27, 0;
	@%p5 bra 	$L__BB8_3;
$L__BB8_4:
	setp.lt.u32 	%p6, %r3, 3;
	@%p6 bra 	$L__BB8_7;
	mul.wide.s32 	%rd11, %r2, 8;
	shl.b32 	%r26, %r2, 2;
$L__BB8_6:
	mul.wide.s32 	%rd8, %r29, 8;
	add.s64 	%rd9, %rd2, %rd8;
	ld.global.f64 	%fd3, [%rd9];
	setp.gt.f64 	%p7, %fd3, 0d0000000000000000;
	selp.f64 	%fd4, 0d3FF0000000000000, 0d0000000000000000, %p7;
	add.s64 	%rd10, %rd1, %rd8;
	st.global.f64 	[%rd10], %fd4;
	add.s64 	%rd12, %rd9, %rd11;
	ld.global.f64 	%fd5, [%rd12];
	setp.gt.f64 	%p8, %fd5, 0d0000000000000000;
	selp.f64 	%fd6, 0d3FF0000000000000, 0d0000000000000000, %p8;
	add.s64 	%rd13, %rd10, %rd11;
	st.global.f64 	[%rd13], %fd6;
	add.s64 	%rd14, %rd12, %rd11;
	ld.global.f64 	%fd7, [%rd14];
	setp.gt.f64 	%p9, %fd7, 0d0000000000000000;
	selp.f64 	%fd8, 0d3FF0000000000000, 0d0000000000000000, %p9;
	add.s64 	%rd15, %rd13, %rd11;
	st.global.f64 	[%rd15], %fd8;
	add.s64 	%rd16, %rd14, %rd11;
	ld.global.f64 	%fd9, [%rd16];
	setp.gt.f64 	%p10, %fd9, 0d0000000000000000;
	selp.f64 	%fd10, 0d3FF0000000000000, 0d0000000000000000, %p10;
	add.s64 	%rd17, %rd15, %rd11;
	st.global.f64 	[%rd17], %fd10;
	add.s32 	%r29, %r26, %r29;
	setp.lt.s32 	%p11, %r29, %r12;
	@%p11 bra 	$L__BB8_6;
$L__BB8_7:
	ret;

}
	// .globl	_Z5d_expPdPKdi
.visible .entry _Z5d_expPdPKdi(
	.param .u64 .ptr .align 1 _Z5d_expPdPKdi_param_0,
	.param .u64 .ptr .align 1 _Z5d_expPdPKdi_param_1,
	.param .u32 _Z5d_expPdPKdi_param_2
)
{
	.reg .pred 	%p<6>;
	.reg .b32 	%r<26>;
	.reg .b32 	%f<3>;
	.reg .b64 	%rd<9>;
	.reg .b64 	%fd<26>;

	ld.param.u64 	%rd3, [_Z5d_expPdPKdi_param_0];
	ld.param.u64 	%rd4, [_Z5d_expPdPKdi_param_1];
	ld.param.u32 	%r9, [_Z5d_expPdPKdi_param_2];
	mov.u32 	%r10, %ctaid.x;
	mov.u32 	%r1, %ntid.x;
	mov.u32 	%r11, %tid.x;
	mad.lo.s32 	%r25, %r10, %r1, %r11;
	setp.ge.s32 	%p1, %r25, %r9;
	@%p1 bra 	$L__BB9_6;
	mov.u32 	%r12, %nctaid.x;
	mul.lo.s32 	%r3, %r1, %r12;
	cvta.to.global.u64 	%rd1, %rd4;
	cvta.to.global.u64 	%rd2, %rd3;
$L__BB9_2:
	mul.wide.s32 	%rd5, %r25, 8;
	add.s64 	%rd6, %rd1, %rd5;
	ld.global.f64 	%fd1, [%rd6];
	fma.rn.f64 	%fd6, %fd1, 0d3FF71547652B82FE, 0d4338000000000000;
	{
	.reg .b32 %temp; 
	mov.b64 	{%r5, %temp}, %fd6;
	}
	mov.f64 	%fd7, 0dC338000000000000;
	add.rn.f64 	%fd8, %fd6, %fd7;
	fma.rn.f64 	%fd9, %fd8, 0dBFE62E42FEFA39EF, %fd1;
	fma.rn.f64 	%fd10, %fd8, 0dBC7ABC9E3B39803F, %fd9;
	fma.rn.f64 	%fd11, %fd10, 0d3E5ADE1569CE2BDF, 0d3E928AF3FCA213EA;
	fma.rn.f64 	%fd12, %fd11, %fd10, 0d3EC71DEE62401315;
	fma.rn.f64 	%fd13, %fd12, %fd10, 0d3EFA01997C89EB71;
	fma.rn.f64 	%fd14, %fd13, %fd10, 0d3F2A01A014761F65;
	fma.rn.f64 	%fd15, %fd14, %fd10, 0d3F56C16C1852B7AF;
	fma.rn.f64 	%fd16, %fd15, %fd10, 0d3F81111111122322;
	fma.rn.f64 	%fd17, %fd16, %fd10, 0d3FA55555555502A1;
	fma.rn.f64 	%fd18, %fd17, %fd10, 0d3FC5555555555511;
	fma.rn.f64 	%fd19, %fd18, %fd10, 0d3FE000000000000B;
	fma.rn.f64 	%fd20, %fd19, %fd10, 0d3FF0000000000000;
	fma.rn.f64 	%fd21, %fd20, %fd10, 0d3FF0000000000000;
	{
	.reg .b32 %temp; 
	mov.b64 	{%r6, %temp}, %fd21;
	}
	{
	.reg .b32 %temp; 
	mov.b64 	{%temp, %r7}, %fd21;
	}
	shl.b32 	%r13, %r5, 20;
	add.s32 	%r14, %r13, %r7;
	mov.b64 	%fd25, {%r6, %r14};
	{
	.reg .b32 %temp; 
	mov.b64 	{%temp, %r15}, %fd1;
	}
	mov.b32 	%f2, %r15;
	abs.f32 	%f1, %f2;
	setp.lt.f32 	%p2, %f1, 0f4086232B;
	@%p2 bra 	$L__BB9_5;
	setp.lt.f64 	%p3, %fd1, 0d0000000000000000;
	add.f64 	%fd22, %fd1, 0d7FF0000000000000;
	selp.f64 	%fd25, 0d0000000000000000, %fd22, %p3;
	setp.geu.f32 	%p4, %f1, 0f40874800;
	@%p4 bra 	$L__BB9_5;
	shr.u32 	%r16, %r5, 31;
	add.s32 	%r17, %r5, %r16;
	shr.s32 	%r18, %r17, 1;
	shl.b32 	%r19, %r18, 20;
	add.s32 	%r20, %r7, %r19;
	mov.b64 	%fd23, {%r6, %r20};
	sub.s32 	%r21, %r5, %r18;
	shl.b32 	%r22, %r21, 20;
	add.s32 	%r23, %r22, 1072693248;
	mov.b32 	%r24, 0;
	mov.b64 	%fd24, {%r24, %r23};
	mul.f64 	%fd25, %fd24, %fd23;
$L__BB9_5:
	add.s64 	%rd8, %rd2, %rd5;
	st.global.f64 	[%rd8], %fd25;
	add.s32 	%r25, %r25, %r3;
	setp.lt.s32 	%p5, %r25, %r9;
	@%p5 bra 	$L__BB9_2;
$L__BB9_6:
	ret;

}
	// .globl	_Z11d_matmul_2dPKdS0_Pdiii
.visible .entry _Z11d_matmul_2dPKdS0_Pdiii(
	.param .u64 .ptr .align 1 _Z11d_matmul_2dPKdS0_Pdiii_param_0,
	.param .u64 .ptr .align 1 _Z11d_matmul_2dPKdS0_Pdiii_param_1,
	.param .u64 .ptr .align 1 _Z11d_matmul_2dPKdS0_Pdiii_param_2,
	.param .u32 _Z11d_matmul_2dPKdS0_Pdiii_param_3,
	.param .u32 _Z11d_matmul_2dPKdS0_Pdiii_param_4,
	.param .u32 _Z11d_matmul_2dPKdS0_Pdiii_param_5
)
{
	.reg .pred 	%p<13>;
	.reg .b32 	%r<41>;
	.reg .b64 	%rd<53>;
	.reg .b64 	%fd<68>;

	ld.param.u64 	%rd7, [_Z11d_matmul_2dPKdS0_Pdiii_param_0];
	ld.param.u64 	%rd8, [_Z11d_matmul_2dPKdS0_Pdiii_param_1];
	ld.param.u64 	%rd6, [_Z11d_matmul_2dPKdS0_Pdiii_param_2];
	ld.param.u32 	%r20, [_Z11d_matmul_2dPKdS0_Pdiii_param_3];
	ld.param.u32 	%r18, [_Z11d_matmul_2dPKdS0_Pdiii_param_4];
	ld.param.u32 	%r19, [_Z11d_matmul_2dPKdS0_Pdiii_param_5];
	cvta.to.global.u64 	%rd1, %rd8;
	cvta.to.global.u64 	%rd2, %rd7;
	mov.u32 	%r21, %ctaid.y;
	mov.u32 	%r22, %ntid.y;
	mov.u32 	%r23, %tid.y;
	mad.lo.s32 	%r1, %r21, %r22, %r23;
	mov.u32 	%r24, %ctaid.x;
	mov.u32 	%r25, %ntid.x;
	mov.u32 	%r26, %tid.x;
	mad.lo.s32 	%r2, %r24, %r25, %r26;
	setp.ge.s32 	%p1, %r1, %r20;
	setp.ge.s32 	%p2, %r2, %r18;
	or.pred  	%p3, %p1, %p2;
	@%p3 bra 	$L__BB10_14;
	setp.lt.s32 	%p4, %r19, 1;
	mov.f64 	%fd67, 0d0000000000000000;
	@%p4 bra 	$L__BB10_13;
	mul.lo.s32 	%r3, %r19, %r1;
	and.b32  	%r4, %r19, 7;
	setp.lt.u32 	%p5, %r19, 8;
	mov.f64 	%fd67, 0d0000000000000000;
	mov.b32 	%r39, 0;
	@%p5 bra 	$L__BB10_5;
	and.b32  	%r39, %r19, 2147483640;
	neg.s32 	%r37, %r39;
	shl.b32 	%r7, %r18, 3;
	mul.wide.u32 	%rd9, %r3, 8;
	add.s64 	%rd10, %rd9, %rd2;
	add.s64 	%rd52, %rd10, 32;
	mov.f64 	%fd67, 0d0000000000000000;
	mul.wide.s32 	%rd13, %r18, 8;
	mov.u32 	%r36, %r2;
$L__BB10_4:
	.pragma "nounroll";
	ld.global.f64 	%fd17, [%rd52+-32];
	mul.wide.s32 	%rd11, %r36, 8;
	add.s64 	%rd12, %rd1, %rd11;
	ld.global.f64 	%fd18, [%rd12];
	fma.rn.f64 	%fd19, %fd17, %fd18, %fd67;
	ld.global.f64 	%fd20, [%rd52+-24];
	add.s64 	%rd14, %rd12, %rd13;
	ld.global.f64 	%fd21, [%rd14];
	fma.rn.f64 	%fd22, %fd20, %fd21, %fd19;
	ld.global.f64 	%fd23, [%rd52+-16];
	add.s64 	%rd15, %rd14, %rd13;
	ld.global.f64 	%fd24, [%rd15];
	fma.rn.f64 	%fd25, %fd23, %fd24, %fd22;
	ld.global.f64 	%fd26, [%rd52+-8];
	add.s64 	%rd16, %rd15, %rd13;
	ld.global.f64 	%fd27, [%rd16];
	fma.rn.f64 	%fd28, %fd26, %fd27, %fd25;
	ld.global.f64 	%fd29, [%rd52];
	add.s64 	%rd17, %rd16, %rd13;
	ld.global.f64 	%fd30, [%rd17];
	fma.rn.f64 	%fd31, %fd29, %fd30, %fd28;
	ld.global.f64 	%fd32, [%rd52+8];
	add.s64 	%rd18, %rd17, %rd13;
	ld.global.f64 	%fd33, [%rd18];
	fma.rn.f64 	%fd34, %fd32, %fd33, %fd31;
	ld.global.f64 	%fd35, [%rd52+16];
	add.s64 	%rd19, %rd18, %rd13;
	ld.global.f64 	%fd36, [%rd19];
	fma.rn.f64 	%fd37, %fd35, %fd36, %fd34;
	ld.global.f64 	%fd38, [%rd52+24];
	add.s64 	%rd20, %rd19, %rd13;
	ld.global.f64 	%fd39, [%rd20];
	fma.rn.f64 	%fd67, %fd38, %fd39, %fd37;
	add.s32 	%r37, %r37, 8;
	add.s32 	%r36, %r36, %r7;
	add.s64 	%rd52, %rd52, 64;
	setp.ne.s32 	%p6, %r37, 0;
	@%p6 bra 	$L__BB10_4;
$L__BB10_5:
	setp.eq.s32 	%p7, %r4, 0;
	@%p7 bra 	$L__BB10_13;
	and.b32  	%r13, %r19, 3;
	setp.lt.u32 	%p8, %r4, 4;
	@%p8 bra 	$L__BB10_8;
	add.s32 	%r28, %r39, %r3;
	mul.wide.u32 	%rd21, %r28, 8;
	add.s64 	%rd22, %rd2, %rd21;
	ld.global.f64 	%fd41, [%rd22];
	mad.lo.s32 	%r29, %r39, %r18, %r2;
	mul.wide.s32 	%rd23, %r29, 8;
	add.s64 	%rd24, %rd1, %rd23;
	ld.global.f64 	%fd42, [%rd24];
	fma.rn.f64 	%fd43, %fd41, %fd42, %fd67;
	cvt.u64.u32 	%rd25, %r3;
	cvt.u64.u32 	%rd26, %r39;
	add.s64 	%rd27, %rd26, %rd25;
	shl.b64 	%rd28, %rd27, 3;
	add.s64 	%rd29, %rd2, %rd28;
	ld.global.f64 	%fd44, [%rd29+8];
	mul.wide.s32 	%rd30, %r18, 8;
	add.s64 	%rd31, %rd24, %rd30;
	ld.global.f64 	%fd45, [%rd31];
	fma.rn.f64 	%fd46, %fd44, %fd45, %fd43;
	ld.global.f64 	%fd47, [%rd29+16];
	add.s64 	%rd32, %rd31, %rd30;
	ld.global.f64 	%fd48, [%rd32];
	fma.rn.f64 	%fd49, %fd47, %fd48, %fd46;
	ld.global.f64 	%fd50, [%rd29+24];
	add.s64 	%rd33, %rd32, %rd30;
	ld.global.f64 	%fd51, [%rd33];
	fma.rn.f64 	%fd67, %fd50, %fd51, %fd49;
	add.s32 	%r39, %r39, 4;
$L__BB10_8:
	setp.eq.s32 	%p9, %r13, 0;
	@%p9 bra 	$L__BB10_13;
	setp.eq.s32 	%p10, %r13, 1;
	@%p10 bra 	$L__BB10_11;
	add.s32 	%r30, %r39, %r3;
	mul.wide.u32 	%rd34, %r30, 8;
	add.s64 	%rd35, %rd2, %rd34;
	ld.global.f64 	%fd53, [%rd35];
	mad.lo.s32 	%r31, %r39, %r18, %r2;
	mul.wide.s32 	%rd36, %r31, 8;
	add.s64 	%rd37, %rd1, %rd36;
	ld.global.f64 	%fd54, [%rd37];
	fma.rn.f64 	%fd55, %fd53, %fd54, %fd67;
	cvt.u64.u32 	%rd38, %r3;
	cvt.u64.u32 	%rd39, %r39;
	add.s64 	%rd40, %rd39, %rd38;
	shl.b64 	%rd41, %rd40, 3;
	add.s64 	%rd42, %rd2, %rd41;
	ld.global.f64 	%fd56, [%rd42+8];
	mul.wide.s32 	%rd43, %r18, 8;
	add.s64 	%rd44, %rd37, %rd43;
	ld.global.f64 	%fd57, [%rd44];
	fma.rn.f64 	%fd67, %fd56, %fd57, %fd55;
	add.s32 	%r39, %r39, 2;
$L__BB10_11:
	and.b32  	%r32, %r19, 1;
	setp.eq.b32 	%p11, %r32, 1;
	not.pred 	%p12, %p11;
	@%p12 bra 	$L__BB10_13;
	add.s32 	%r33, %r39, %r3;
	mul.wide.u32 	%rd45, %r33, 8;
	add.s64 	%rd46, %rd2, %rd45;
	ld.global.f64 	%fd58, [%rd46];
	mad.lo.s32 	%r34, %r39, %r18, %r2;
	mul.wide.s32 	%rd47, %r34, 8;
	add.s64 	%rd48, %rd1, %rd47;
	ld.global.f64 	%fd59, [%rd48];
	fma.rn.f64 	%fd67, %fd58, %fd59, %fd67;
$L__BB10_13:
	mad.lo.s32 	%r35, %r18, %r1, %r2;
	cvta.to.global.u64 	%rd49, %rd6;
	mul.wide.s32 	%rd50, %r35, 8;
	add.s64 	%rd51, %rd49, %rd50;
	st.global.f64 	[%rd51], %fd67;
$L__BB10_14:
	ret;

}
	// .globl	_Z11d_matmul_3dPKdS0_Pdiiii
.visible .entry _Z11d_matmul_3dPKdS0_Pdiiii(
	.param .u64 .ptr .align 1 _Z11d_matmul_3dPKdS0_Pdiiii_param_0,
	.param .u64 .ptr .align 1 _Z11d_matmul_3dPKdS0_Pdiiii_param_1,
	.param .u64 .ptr .align 1 _Z11d_matmul_3dPKdS0_Pdiiii_param_2,
	.param .u32 _Z11d_matmul_3dPKdS0_Pdiiii_param_3,
	.param .u32 _Z11d_matmul_3dPKdS0_Pdiiii_param_4,
	.param .u32 _Z11d_matmul_3dPKdS0_Pdiiii_param_5,
	.param .u32 _Z11d_matmul_3dPKdS0_Pdiiii_param_6
)
{
	.reg .pred 	%p<15>;
	.reg .b32 	%r<50>;
	.reg .b64 	%rd<40>;
	.reg .b64 	%fd<68>;

	ld.param.u64 	%rd4, [_Z11d_matmul_3dPKdS0_Pdiiii_param_0];
	ld.param.u64 	%rd5, [_Z11d_matmul_3dPKdS0_Pdiiii_param_1];
	ld.param.u32 	%r24, [_Z11d_matmul_3dPKdS0_Pdiiii_param_3];
	ld.param.u32 	%r25, [_Z11d_matmul_3dPKdS0_Pdiiii_param_4];
	ld.param.u32 	%r22, [_Z11d_matmul_3dPKdS0_Pdiiii_param_5];
	ld.param.u32 	%r23, [_Z11d_matmul_3dPKdS0_Pdiiii_param_6];
	cvta.to.global.u64 	%rd1, %rd5;
	cvta.to.global.u64 	%rd2, %rd4;
	mov.u32 	%r1, %ctaid.z;
	mov.u32 	%r26, %ctaid.y;
	mov.u32 	%r27, %ntid.y;
	mov.u32 	%r28, %tid.y;
	mad.lo.s32 	%r29, %r26, %r27, %r28;
	mov.u32 	%r30, %ctaid.x;
	mov.u32 	%r31, %ntid.x;
	mov.u32 	%r32, %tid.x;
	mad.lo.s32 	%r3, %r30, %r31, %r32;
	setp.ge.s32 	%p1, %r1, %r24;
	setp.ge.s32 	%p2, %r29, %r25;
	or.pred  	%p3, %p1, %p2;
	setp.ge.s32 	%p4, %r3, %r22;
	or.pred  	%p5, %p3, %p4;
	@%p5 bra 	$L__BB11_14;
	setp.lt.s32 	%p6, %r23, 1;
	mov.f64 	%fd67, 0d0000000000000000;
	@%p6 bra 	$L__BB11_13;
	mad.lo.s32 	%r34, %r25, %r1, %r29;
	mul.lo.s32 	%r4, %r34, %r23;
	and.b32  	%r5, %r23, 7;
	setp.lt.u32 	%p7, %r23, 8;
	mov.f64 	%fd67, 0d0000000000000000;
	mov.b32 	%r48, 0;
	@%p7 bra 	$L__BB11_5;
	and.b32  	%r48, %r23, 2147483640;
	neg.s32 	%r46, %r48;
	shl.b32 	%r8, %r22, 3;
	mov.f64 	%fd67, 0d0000000000000000;
	mul.wide.s32 	%rd10, %r22, 8;
	mov.u32 	%r44, %r4;
	mov.u32 	%r45, %r3;
$L__BB11_4:
	.pragma "nounroll";
	mul.wide.s32 	%rd6, %r44, 8;
	add.s64 	%rd7, %rd2, %rd6;
	ld.global.f64 	%fd17, [%rd7];
	mul.wide.s32 	%rd8, %r45, 8;
	add.s64 	%rd9, %rd1, %rd8;
	ld.global.f64 	%fd18, [%rd9];
	fma.rn.f64 	%fd19, %fd17, %fd18, %fd67;
	ld.global.f64 	%fd20, [%rd7+8];
	add.s64 	%rd11, %rd9, %rd10;
	ld.global.f64 	%fd21, [%rd11];
	fma.rn.f64 	%fd22, %fd20, %fd21, %fd19;
	ld.global.f64 	%fd23, [%rd7+16];
	add.s64 	%rd12, %rd11, %rd10;
	ld.global.f64 	%fd24, [%rd12];
	fma.rn.f64 	%fd25, %fd23, %fd24, %fd22;
	ld.global.f64 	%fd26, [%rd7+24];
	add.s64 	%rd13, %rd12, %rd10;
	ld.global.f64 	%fd27, [%rd13];
	fma.rn.f64 	%fd28, %fd26, %fd27, %fd25;
	ld.global.f64 	%fd29, [%rd7+32];
	add.s64 	%rd14, %rd13, %rd10;
	ld.global.f64 	%fd30, [%rd14];
	fma.rn.f64 	%fd31, %fd29, %fd30, %fd28;
	ld.global.f64 	%fd32, [%rd7+40];
	add.s64 	%rd15, %rd14, %rd10;
	ld.global.f64 	%fd33, [%rd15];
	fma.rn.f64 	%fd34, %fd32, %fd33, %fd31;
	ld.global.f64 	%fd35, [%rd7+48];
	add.s64 	%rd16, %rd15, %rd10;
	ld.global.f64 	%fd36, [%rd16];
	fma.rn.f64 	%fd37, %fd35, %fd36, %fd34;
	ld.global.f64 	%fd38, [%rd7+56];
	add.s64 	%rd17, %rd16, %rd10;
	ld.global.f64 	%fd39, [%rd17];
	fma.rn.f64 	%fd67, %fd38, %fd39, %fd37;
	add.s32 	%r46, %r46, 8;
	add.s32 	%r45, %r45, %r8;
	add.s32 	%r44, %r44, 8;
	setp.ne.s32 	%p8, %r46, 0;
	@%p8 bra 	$L__BB11_4;
$L__BB11_5:
	setp.eq.s32 	%p9, %r5, 0;
	@%p9 bra 	$L__BB11_13;
	and.b32  	%r16, %r23, 3;
	setp.lt.u32 	%p10, %r5, 4;
	@%p10 bra 	$L__BB11_8;
	add.s32 	%r35, %r48, %r4;
	mul.wide.s32 	%rd18, %r35, 8;
	add.s64 	%rd19, %rd2, %rd18;
	ld.global.f64 	%fd41, [%rd19];
	mad.lo.s32 	%r36, %r48, %r22, %r3;
	mul.wide.s32 	%rd20, %r36, 8;
	add.s64 	%rd21, %rd1, %rd20;
	ld.global.f64 	%fd42, [%rd21];
	fma.rn.f64 	%fd43, %fd41, %fd42, %fd67;
	ld.global.f64 	%fd44, [%rd19+8];
	mul.wide.s32 	%rd22, %r22, 8;
	add.s64 	%rd23, %rd21, %rd22;
	ld.global.f64 	%fd45, [%rd23];
	fma.rn.f64 	%fd46, %fd44, %fd45, %fd43;
	ld.global.f64 	%fd47, [%rd19+16];
	add.s64 	%rd24, %rd23, %rd22;
	ld.global.f64 	%fd48, [%rd24];
	fma.rn.f64 	%fd49, %fd47, %fd48, %fd46;
	ld.global.f64 	%fd50, [%rd19+24];
	add.s64 	%rd25, %rd24, %rd22;
	ld.global.f64 	%fd51, [%rd25];
	fma.rn.f64 	%fd67, %fd50, %fd51, %fd49;
	add.s32 	%r48, %r48, 4;
$L__BB11_8:
	setp.eq.s32 	%p11, %r16, 0;
	@%p11 bra 	$L__BB11_13;
	setp.eq.s32 	%p12, %r16, 1;
	@%p12 bra 	$L__BB11_11;
	add.s32 	%r37, %r48, %r4;
	mul.wide.s32 	%rd26, %r37, 8;
	add.s64 	%rd27, %rd2, %rd26;
	ld.global.f64 	%fd53, [%rd27];
	mad.lo.s32 	%r38, %r48, %r22, %r3;
	mul.wide.s32 	%rd28, %r38, 8;
	add.s64 	%rd29, %rd1, %rd28;
	ld.global.f64 	%fd54, [%rd29];
	fma.rn.f64 	%fd55, %fd53, %fd54, %fd67;
	ld.global.f64 	%fd56, [%rd27+8];
	mul.wide.s32 	%rd30, %r22, 8;
	add.s64 	%rd31, %rd29, %rd30;
	ld.global.f64 	%fd57, [%rd31];
	fma.rn.f64 	%fd67, %fd56, %fd57, %fd55;
	add.s32 	%r48, %r48, 2;
$L__BB11_11:
	and.b32  	%r39, %r23, 1;
	setp.eq.b32 	%p13, %r39, 1;
	not.pred 	%p14, %p13;
	@%p14 bra 	$L__BB11_13;
	add.s32 	%r40, %r48, %r4;
	mul.wide.s32 	%rd32, %r40, 8;
	add.s64 	%rd33, %rd2, %rd32;
	ld.global.f64 	%fd58, [%rd33];
	mad.lo.s32 	%r41, %r48, %r22, %r3;
	mul.wide.s32 	%rd34, %r41, 8;
	add.s64 	%rd35, %rd1, %rd34;
	ld.global.f64 	%fd59, [%rd35];
	fma.rn.f64 	%fd67, %fd58, %fd59, %fd67;
$L__BB11_13:
	ld.param.u64 	%rd39, [_Z11d_matmul_3dPKdS0_Pdiiii_param_2];
	mad.lo.s32 	%r42, %r25, %r1, %r29;
	mad.lo.s32 	%r43, %r42, %r22, %r3;
	cvta.to.global.u64 	%rd36, %rd39;
	mul.wide.s32 	%rd37, %r43, 8;
	add.s64 	%rd38, %rd36, %rd37;
	st.global.f64 	[%rd38], %fd67;
$L__BB11_14:
	ret;

}
.func  (.param .b64 func_retval0) __internal_accurate_pow(
	.param .b64 __internal_accurate_pow_param_0,
	.param .b64 __internal_accurate_pow_param_1
)
{
	.reg .pred 	%p<8>;
	.reg .b32 	%r<49>;
	.reg .b32 	%f<3>;
	.reg .b64 	%fd<109>;

	ld.param.f64 	%fd10, [__internal_accurate_pow_param_0];
	ld.param.f64 	%fd11, [__internal_accurate_pow_param_1];
	{
	.reg .b32 %temp; 
	mov.b64 	{%temp, %r46}, %fd10;
	}
	{
	.reg .b32 %temp; 
	mov.b64 	{%r45, %temp}, %fd10;
	}
	shr.u32 	%r47, %r46, 20;
	setp.gt.u32 	%p1, %r46, 1048575;
	@%p1 bra 	$L__BB12_2;
	mul.f64 	%fd12, %fd10, 0d4350000000000000;
	{
	.reg .b32 %temp; 
	mov.b64 	{%temp, %r46}, %fd12;
	}
	{
	.reg .b32 %temp; 
	mov.b64 	{%r45, %temp}, %fd12;
	}
	shr.u32 	%r16, %r46, 20;
	add.s32 	%r47, %r16, -54;
$L__BB12_2:
	add.s32 	%r48, %r47, -1023;
	and.b32  	%r17, %r46, -2146435073;
	or.b32  	%r18, %r17, 1072693248;
	mov.b64 	%fd107, {%r45, %r18};
	setp.lt.u32 	%p2, %r18, 1073127583;
	@%p2 bra 	$L__BB12_4;
	{
	.reg .b32 %temp; 
	mov.b64 	{%r19, %temp}, %fd107;
	}
	{
	.reg .b32 %temp; 
	mov.b64 	{%temp, %r20}, %fd107;
	}
	add.s32 	%r21, %r20, -1048576;
	mov.b64 	%fd107, {%r19, %r21};
	add.s32 	%r48, %r47, -1022;
$L__BB12_4:
	add.f64 	%fd13, %fd107, 0dBFF0000000000000;
	add.f64 	%fd14, %fd107, 0d3FF0000000000000;
	rcp.approx.ftz.f64 	%fd15, %fd14;
	neg.f64 	%fd16, %fd14;
	fma.rn.f64 	%fd17, %fd16, %fd15, 0d3FF0000000000000;
	fma.rn.f64 	%fd18, %fd17, %fd17, %fd17;
	fma.rn.f64 	%fd19, %fd18, %fd15, %fd15;
	mul.f64 	%fd20, %fd13, %fd19;
	fma.rn.f64 	%fd21, %fd13, %fd19, %fd20;
	mul.f64 	%fd22, %fd21, %fd21;
	fma.rn.f64 	%fd23, %fd22, 0d3EB0F5FF7D2CAFE2, 0d3ED0F5D241AD3B5A;
	fma.rn.f64 	%fd24, %fd23, %fd22, 0d3EF3B20A75488A3F;
	fma.rn.f64 	%fd25, %fd24, %fd22, 0d3F1745CDE4FAECD5;
	fma.rn.f64 	%fd26, %fd25, %fd22, 0d3F3C71C7258A578B;
	fma.rn.f64 	%fd27, %fd26, %fd22, 0d3F6249249242B910;
	fma.rn.f64 	%fd28, %fd27, %fd22, 0d3F89999999999DFB;
	sub.f64 	%fd29, %fd13, %fd21;
	add.f64 	%fd30, %fd29, %fd29;
	neg.f64 	%fd31, %fd21;
	fma.rn.f64 	%fd32, %fd31, %fd13, %fd30;
	mul.f64 	%fd33, %fd19, %fd32;
	fma.rn.f64 	%fd34, %fd22, %fd28, 0d3FB5555555555555;
	mov.f64 	%fd35, 0d3FB5555555555555;
	sub.f64 	%fd36, %fd35, %fd34;
	fma.rn.f64 	%fd37, %fd22, %fd28, %fd36;
	add.f64 	%fd38, %fd37, 0dBC46A4CB00B9E7B0;
	add.f64 	%fd39, %fd34, %fd38;
	sub.f64 	%fd40, %fd34, %fd39;
	add.f64 	%fd41, %fd38, %fd40;
	mul.rn.f64 	%fd42, %fd21, %fd21;
	neg.f64 	%fd43, %fd42;
	fma.rn.f64 	%fd44, %fd21, %fd21, %fd43;
	{
	.reg .b32 %temp; 
	mov.b64 	{%r22, %temp}, %fd33;
	}
	{
	.reg .b32 %temp; 
	mov.b64 	{%temp, %r23}, %fd33;
	}
	add.s32 	%r24, %r23, 1048576;
	mov.b64 	%fd45, {%r22, %r24};
	fma.rn.f64 	%fd46, %fd21, %fd45, %fd44;
	mul.rn.f64 	%fd47, %fd42, %fd21;
	neg.f64 	%fd48, %fd47;
	fma.rn.f64 	%fd49, %fd42, %fd21, %fd48;
	fma.rn.f64 	%fd50, %fd42, %fd33, %fd49;
	fma.rn.f64 	%fd51, %fd46, %fd21, %fd50;
	mul.rn.f64 	%fd52, %fd39, %fd47;
	neg.f64 	%fd53, %fd52;
	fma.rn.f64 	%fd54, %fd39, %fd47, %fd53;
	fma.rn.f64 	%fd55, %fd39, %fd51, %fd54;
	fma.rn.f64 	%fd56, %fd41, %fd47, %fd55;
	add.f64 	%fd57, %fd52, %fd56;
	sub.f64 	%fd58, %fd52, %fd57;
	add.f64 	%fd59, %fd56, %fd58;
	add.f64 	%fd60, %fd21, %fd57;
	sub.f64 	%fd61, %fd21, %fd60;
	add.f64 	%fd62, %fd57, %fd61;
	add.f64 	%fd63, %fd59, %fd62;
	add.f64 	%fd64, %fd33, %fd63;
	add.f64 	%fd65, %fd60, %fd64;
	sub.f64 	%fd66, %fd60, %fd65;
	add.f64 	%fd67, %fd64, %fd66;
	xor.b32  	%r25, %r48, -2147483648;
	mov.b32 	%r26, 1127219200;
	mov.b64 	%fd68, {%r25, %r26};
	mov.b32 	%r27, -2147483648;
	mov.b64 	%fd69, {%r27, %r26};
	sub.f64 	%fd70, %fd68, %fd69;
	fma.rn.f64 	%fd71, %fd70, 0d3FE62E42FEFA39EF, %fd65;
	fma.rn.f64 	%fd72, %fd70, 0dBFE62E42FEFA39EF, %fd71;
	sub.f64 	%fd73, %fd72, %fd65;
	sub.f64 	%fd74, %fd67, %fd73;
	fma.rn.f64 	%fd75, %fd70, 0d3C7ABC9E3B39803F, %fd74;
	add.f64 	%fd76, %fd71, %fd75;
	sub.f64 	%fd77, %fd71, %fd76;
	add.f64 	%fd78, %fd75, %fd77;
	{
	.reg .b32 %temp; 
	mov.b64 	{%temp, %r28}, %fd11;
	}
	{
	.reg .b32 %temp; 
	mov.b64 	{%r29, %temp}, %fd11;
	}
	shl.b32 	%r30, %r28, 1;
	setp.gt.u32 	%p3, %r30, -33554433;
	and.b32  	%r31, %r28, -15728641;
	selp.b32 	%r32, %r31, %r28, %p3;
	mov.b64 	%fd79, {%r29, %r32};
	mul.rn.f64 	%fd80, %fd76, %fd79;
	neg.f64 	%fd81, %fd80;
	fma.rn.f64 	%fd82, %fd76, %fd79, %fd81;
	fma.rn.f64 	%fd83, %fd78, %fd79, %fd82;
	add.f64 	%fd4, %fd80, %fd83;
	sub.f64 	%fd84, %fd80, %fd4;
	add.f64 	%fd5, %fd83, %fd84;
	fma.rn.f64 	%fd85, %fd4, 0d3FF71547652B82FE, 0d4338000000000000;
	{
	.reg .b32 %temp; 
	mov.b64 	{%r13, %temp}, %fd85;
	}
	mov.f64 	%fd86, 0dC338000000000000;
	add.rn.f64 	%fd87, %fd85, %fd86;
	fma.rn.f64 	%fd88, %fd87, 0dBFE62E42FEFA39EF, %fd4;
	fma.rn.f64 	%fd89, %fd87, 0dBC7ABC9E3B39803F, %fd88;
	fma.rn.f64 	%fd90, %fd89, 0d3E5ADE1569CE2BDF, 0d3E928AF3FCA213EA;
	fma.rn.f64 	%fd91, %fd90, %fd89, 0d3EC71DEE62401315;
	fma.rn.f64 	%fd92, %fd91, %fd89, 0d3EFA01997C89EB71;
	fma.rn.f64 	%fd93, %fd92, %fd89, 0d3F2A01A014761F65;
	fma.rn.f64 	%fd94, %fd93, %fd89, 0d3F56C16C1852B7AF;
	fma.rn.f64 	%fd95, %fd94, %fd89, 0d3F81111111122322;
	fma.rn.f64 	%fd96, %fd95, %fd89, 0d3FA55555555502A1;
	fma.rn.f64 	%fd97, %fd96, %fd89, 0d3FC5555555555511;
	fma.rn.f64 	%fd98, %fd97, %fd89, 0d3FE000000000000B;
	fma.rn.f64 	%fd99, %fd98, %fd89, 0d3FF0000000000000;
	fma.rn.f64 	%fd100, %fd99, %fd89, 0d3FF0000000000000;
	{
	.reg .b32 %temp; 
	mov.b64 	{%r14, %temp}, %fd100;
	}
	{
	.reg .b32 %temp; 
	mov.b64 	{%temp, %r15}, %fd100;
	}
	shl.b32 	%r33, %r13, 20;
	add.s32 	%r34, %r33, %r15;
	mov.b64 	%fd108, {%r14, %r34};
	{
	.reg .b32 %temp; 
	mov.b64 	{%temp, %r35}, %fd4;
	}
	mov.b32 	%f2, %r35;
	abs.f32 	%f1, %f2;
	setp.lt.f32 	%p4, %f1, 0f4086232B;
	@%p4 bra 	$L__BB12_7;
	setp.lt.f64 	%p5, %fd4, 0d0000000000000000;
	add.f64 	%fd101, %fd4, 0d7FF0000000000000;
	selp.f64 	%fd108, 0d0000000000000000, %fd101, %p5;
	setp.geu.f32 	%p6, %f1, 0f40874800;
	@%p6 bra 	$L__BB12_7;
	shr.u32 	%r36, %r13, 31;
	add.s32 	%r37, %r13, %r36;
	shr.s32 	%r38, %r37, 1;
	shl.b32 	%r39, %r38, 20;
	add.s32 	%r40, %r15, %r39;
	mov.b64 	%fd102, {%r14, %r40};
	sub.s32 	%r41, %r13, %r38;
	shl.b32 	%r42, %r41, 20;
	add.s32 	%r43, %r42, 1072693248;
	mov.b32 	%r44, 0;
	mov.b64 	%fd103, {%r44, %r43};
	mul.f64 	%fd108, %fd103, %fd102;
$L__BB12_7:
	abs.f64 	%fd104, %fd108;
	setp.eq.f64 	%p7, %fd104, 0d7FF0000000000000;
	fma.rn.f64 	%fd105, %fd108, %fd5, %fd108;
	selp.f64 	%fd106, %fd108, %fd105, %p7;
	st.param.f64 	[func_retval0], %fd106;
	ret;

}


// ===== COMPILED SASS (sm_100) =====

	.target	sm_100

	.elftype	@"ET_EXEC"


//--------------------- .note.nv.tkinfo           --------------------------
	.section	.note.nv.tkinfo,"",@"SHT_NOTE"
	.sectionflags	@"SHF_NOTE_NV_TKINFO"
	.tkinfo
        /*0018*/ 	.word	0x00000002
        /*0030*/ 	.string	""
        /*0030*/ 	.string	"ptxas"
        /*0030*/ 	.string	"Cuda compilation tools, release 13.0, V13.0.88"
        /*0030*/ 	.string	"Build cuda_13.0.r13.0/compiler.36424714_0"
        /*0030*/ 	.string	"-arch sm_100 -m 64 "



//--------------------- .note.nv.cuinfo           --------------------------
	.section	.note.nv.cuinfo,"",@"SHT_NOTE"
	.sectionflags	@"SHF_NOTE_NV_CUINFO"
        /*0018*/ 	.short	0x0002
        /*001a*/ 	.short	0x0064
        /*001c*/ 	.short	0x0082
	.zero		2


//--------------------- .nv.info                  --------------------------
	.section	.nv.info,"",@"SHT_CUDA_INFO"
	.align	4


	//----- nvinfo : EIATTR_REGCOUNT
	.align		4
        /*0000*/ 	.byte	0x04, 0x2f
        /*0002*/ 	.short	(.L_1 - .L_0)
	.align		4
.L_0:
        /*0004*/ 	.word	index@(_Z6d_onesPdi)
        /*0008*/ 	.word	0x00000012


	//----- nvinfo : EIATTR_FRAME_SIZE
	.align		4
.L_1:
        /*000c*/ 	.byte	0x04, 0x11
        /*000e*/ 	.short	(.L_3 - .L_2)
	.align		4
.L_2:
        /*0010*/ 	.word	index@(_Z6d_onesPdi)
        /*0014*/ 	.word	0x00000000


	//----- nvinfo : EIATTR_REGCOUNT
	.align		4
.L_3:
        /*0018*/ 	.byte	0x04, 0x2f
        /*001a*/ 	.short	(.L_5 - .L_4)
	.align		4
.L_4:
        /*001c*/ 	.word	index@(_Z5d_negPdPKdi)
        /*0020*/ 	.word	0x0000001c


	//----- nvinfo : EIATTR_FRAME_SIZE
	.align		4
.L_5:
        /*0024*/ 	.byte	0x04, 0x11
        /*0026*/ 	.short	(.L_7 - .L_6)
	.align		4
.L_6:
        /*0028*/ 	.word	index@(_Z5d_negPdPKdi)
        /*002c*/ 	.word	0x00000000


	//----- nvinfo : EIATTR_REGCOUNT
	.align		4
.L_7:
        /*0030*/ 	.byte	0x04, 0x2f
        /*0032*/ 	.short	(.L_9 - .L_8)
	.align		4
.L_8:
        /*0034*/ 	.word	index@(_Z12d_reciprocalPdPKdi)
        /*0038*/ 	.word	0x00000018


	//----- nvinfo : EIATTR_FRAME_SIZE
	.align		4
.L_9:
        /*003c*/ 	.byte	0x04, 0x11
        /*003e*/ 	.short	(.L_11 - .L_10)
	.align		4
.L_10:
        /*0040*/ 	.word	index@($__internal_0_$__cuda_sm20_dblrcp_rn_slowpath_v3)
        /*0044*/ 	.word	0x00000000


	//----- nvinfo : EIATTR_FRAME_SIZE
	.align		4
.L_11:
        /*0048*/ 	.byte	0x04, 0x11
        /*004a*/ 	.short	(.L_13 - .L_12)
	.align		4
.L_12:
        /*004c*/ 	.word	index@(_Z12d_reciprocalPdPKdi)
        /*0050*/ 	.word	0x00000000


	//----- nvinfo : EIATTR_REGCOUNT
	.align		4
.L_13:
        /*0054*/ 	.byte	0x04, 0x2f
        /*0056*/ 	.short	(.L_15 - .L_14)
	.align		4
.L_14:
        /*0058*/ 	.word	index@(_Z5d_addPdPKdS1_i)
        /*005c*/ 	.word	0x0000001a


	//----- nvinfo : EIATTR_FRAME_SIZE
	.align		4
.L_15:
        /*0060*/ 	.byte	0x04, 0x11
        /*0062*/ 	.short	(.L_17 - .L_16)
	.align		4
.L_16:
        /*0064*/ 	.word	index@(_Z5d_addPdPKdS1_i)
        /*0068*/ 	.word	0x00000000


	//----- nvinfo : EIATTR_REGCOUNT
	.align		4
.L_17:
        /*006c*/ 	.byte	0x04, 0x2f
        /*006e*/ 	.short	(.L_19 - .L_18)
	.align		4
.L_18:
        /*0070*/ 	.word	index@(_Z13d_scalar_multPdPKddi)
        /*0074*/ 	.word	0x0000001c


	//----- nvinfo : EIATTR_FRAME_SIZE
	.align		4
.L_19:
        /*0078*/ 	.byte	0x04, 0x11
        /*007a*/ 	.short	(.L_21 - .L_20)
	.align		4
.L_20:
        /*007c*/ 	.word	index@(_Z13d_scalar_multPdPKddi)
        /*0080*/ 	.word	0x00000000


	//----- nvinfo : EIATTR_REGCOUNT
	.align		4
.L_21:
        /*0084*/ 	.byte	0x04, 0x2f
        /*0086*/ 	.short	(.L_23 - .L_22)
	.align		4
.L_22:
        /*0088*/ 	.word	index@(_Z18d_elementwise_multPdPKdS1_i)
        /*008c*/ 	.word	0x0000001a


	//----- nvinfo : EIATTR_FRAME_SIZE
	.align		4
.L_23:
        /*0090*/ 	.byte	0x04, 0x11
        /*0092*/ 	.short	(.L_25 - .L_24)
	.align		4
.L_24:
        /*0094*/ 	.word	index@(_Z18d_elementwise_multPdPKdS1_i)
        /*0098*/ 	.word	0x00000000


	//----- nvinfo : EIATTR_REGCOUNT
	.align		4
.L_25:
        /*009c*/ 	.byte	0x04, 0x2f
        /*009e*/ 	.short	(.L_27 - .L_26)
	.align		4
.L_26:
        /*00a0*/ 	.word	index@(_Z5d_powPdPKddi)
        /*00a4*/ 	.word	0x00000026


	//----- nvinfo : EIATTR_FRAME_SIZE
	.align		4
.L_27:
        /*00a8*/ 	.byte	0x04, 0x11
        /*00aa*/ 	.short	(.L_29 - .L_28)
	.align		4
.L_28:
        /*00ac*/ 	.word	index@($_Z5d_powPdPKddi$__internal_accurate_pow)
        /*00b0*/ 	.word	0x00000000


	//----- nvinfo : EIATTR_FRAME_SIZE
	.align		4
.L_29:
        /*00b4*/ 	.byte	0x04, 0x11
        /*00b6*/ 	.short	(.L_31 - .L_30)
	.align		4
.L_30:
        /*00b8*/ 	.word	index@(_Z5d_powPdPKddi)
        /*00bc*/ 	.word	0x00000000


	//----- nvinfo : EIATTR_REGCOUNT
	.align		4
.L_31:
        /*00c0*/ 	.byte	0x04, 0x2f
        /*00c2*/ 	.short	(.L_33 - .L_32)
	.align		4
.L_32:
        /*00c4*/ 	.word	index@(_Z6d_reluPdPKdi)
        /*00c8*/ 	.word	0x00000012


	//----- nvinfo : EIATTR_FRAME_SIZE
	.align		4
.L_33:
        /*00cc*/ 	.byte	0x04, 0x11
        /*00ce*/ 	.short	(.L_35 - .L_34)
	.align		4
.L_34:
        /*00d0*/ 	.word	index@(_Z6d_reluPdPKdi)
        /*00d4*/ 	.word	0x00000000


	//----- nvinfo : EIATTR_REGCOUNT
	.align		4
.L_35:
        /*00d8*/ 	.byte	0x04, 0x2f
        /*00da*/ 	.short	(.L_37 - .L_36)
	.align		4
.L_36:
        /*00dc*/ 	.word	index@(_Z12d_binarilizePdPKdi)
        /*00e0*/ 	.word	0x0000001a


	//----- nvinfo : EIATTR_FRAME_SIZE
	.align		4
.L_37:
        /*00e4*/ 	.byte	0x04, 0x11
        /*00e6*/ 	.short	(.L_39 - .L_38)
	.align		4
.L_38:
        /*00e8*/ 	.word	index@(_Z12d_binarilizePdPKdi)
        /*00ec*/ 	.word	0x00000000


	//----- nvinfo : EIATTR_REGCOUNT
	.align		4
.L_39:
        /*00f0*/ 	.byte	0x04, 0x2f
        /*00f2*/ 	.short	(.L_41 - .L_40)
	.align		4
.L_40:
        /*00f4*/ 	.word	index@(_Z5d_expPdPKdi)
        /*00f8*/ 	.word	0x00000014


	//----- nvinfo : EIATTR_FRAME_SIZE
	.align		4
.L_41:
        /*00fc*/ 	.byte	0x04, 0x11
        /*00fe*/ 	.short	(.L_43 - .L_42)
	.align		4
.L_42:
        /*0100*/ 	.word	index@(_Z5d_expPdPKdi)
        /*0104*/ 	.word	0x00000000


	//----- nvinfo : EIATTR_REGCOUNT
	.align		4
.L_43:
        /*0108*/ 	.byte	0x04, 0x2f
        /*010a*/ 	.short	(.L_45 - .L_44)
	.align		4
.L_44:
        /*010c*/ 	.word	index@(_Z11d_matmul_2dPKdS0_Pdiii)
        /*0110*/ 	.word	0x00000020


	//----- nvinfo : EIATTR_FRAME_SIZE
	.align		4
.L_45:
        /*0114*/ 	.byte	0x04, 0x11
        /*0116*/ 	.short	(.L_47 - .L_46)
	.align		4
.L_46:
        /*0118*/ 	.word	index@(_Z11d_matmul_2dPKdS0_Pdiii)
        /*011c*/ 	.word	0x00000000


	//----- nvinfo : EIATTR_REGCOUNT
	.align		4
.L_47:
        /*0120*/ 	.byte	0x04, 0x2f
        /*0122*/ 	.short	(.L_49 - .L_48)
	.align		4
.L_48:
        /*0124*/ 	.word	index@(_Z11d_matmul_3dPKdS0_Pdiiii)
        /*0128*/ 	.word	0x00000020


	//----- nvinfo : EIATTR_FRAME_SIZE
	.align		4
.L_49:
        /*012c*/ 	.byte	0x04, 0x11
        /*012e*/ 	.short	(.L_51 - .L_50)
	.align		4
.L_50:
        /*0130*/ 	.word	index@(_Z11d_matmul_3dPKdS0_Pdiiii)
        /*0134*/ 	.word	0x00000000


	//----- nvinfo : EIATTR_MIN_STACK_SIZE
	.align		4
.L_51:
        /*0138*/ 	.byte	0x04, 0x12
        /*013a*/ 	.short	(.L_53 - .L_52)
	.align		4
.L_52:
        /*013c*/ 	.word	index@(_Z6d_onesPdi)
        /*0140*/ 	.word	0x00000000


	//----- nvinfo : EIATTR_MIN_STACK_SIZE
	.align		4
.L_53:
        /*0144*/ 	.byte	0x04, 0x12
        /*0146*/ 	.short	(.L_55 - .L_54)
	.align		4
.L_54:
        /*0148*/ 	.word	index@(_Z11d_matmul_3dPKdS0_Pdiiii)
        /*014c*/ 	.word	0x00000000


	//----- nvinfo : EIATTR_MIN_STACK_SIZE
	.align		4
.L_55:
        /*0150*/ 	.byte	0x04, 0x12
        /*0152*/ 	.short	(.L_57 - .L_56)
	.align		4
.L_56:
        /*0154*/ 	.word	index@(_Z11d_matmul_2dPKdS0_Pdiii)
        /*0158*/ 	.word	0x00000000


	//----- nvinfo : EIATTR_MIN_STACK_SIZE
	.align		4
.L_57:
        /*015c*/ 	.byte	0x04, 0x12
        /*015e*/ 	.short	(.L_59 - .L_58)
	.align		4
.L_58:
        /*0160*/ 	.word	index@(_Z5d_expPdPKdi)
        /*0164*/ 	.word	0x00000000


	//----- nvinfo : EIATTR_MIN_STACK_SIZE
	.align		4
.L_59:
        /*0168*/ 	.byte	0x04, 0x12
        /*016a*/ 	.short	(.L_61 - .L_60)
	.align		4
.L_60:
        /*016c*/ 	.word	index@(_Z12d_binarilizePdPKdi)
        /*0170*/ 	.word	0x00000000


	//----- nvinfo : EIATTR_MIN_STACK_SIZE
	.align		4
.L_61:
        /*0174*/ 	.byte	0x04, 0x12
        /*0176*/ 	.short	(.L_63 - .L_62)
	.align		4
.L_62:
        /*0178*/ 	.word	index@(_Z6d_reluPdPKdi)
        /*017c*/ 	.word	0x00000000


	//----- nvinfo : EIATTR_MIN_STACK_SIZE
	.align		4
.L_63:
        /*0180*/ 	.byte	0x04, 0x12
        /*0182*/ 	.short	(.L_65 - .L_64)
	.align		4
.L_64:
        /*0184*/ 	.word	index@(_Z5d_powPdPKddi)
        /*0188*/ 	.word	0x00000000


	//----- nvinfo : EIATTR_MIN_STACK_SIZE
	.align		4
.L_65:
        /*018c*/ 	.byte	0x04, 0x12
        /*018e*/ 	.short	(.L_67 - .L_66)
	.align		4
.L_66:
        /*0190*/ 	.word	index@(_Z18d_elementwise_multPdPKdS1_i)
        /*0194*/ 	.word	0x00000000


	//----- nvinfo : EIATTR_MIN_STACK_SIZE
	.align		4
.L_67:
        /*0198*/ 	.byte	0x04, 0x12
        /*019a*/ 	.short	(.L_69 - .L_68)
	.align		4
.L_68:
        /*019c*/ 	.word	index@(_Z13d_scalar_multPdPKddi)
        /*01a0*/ 	.word	0x00000000


	//----- nvinfo : EIATTR_MIN_STACK_SIZE
	.align		4
.L_69:
        /*01a4*/ 	.byte	0x04, 0x12
        /*01a6*/ 	.short	(.L_71 - .L_70)
	.align		4
.L_70:
        /*01a8*/ 	.word	index@(_Z5d_addPdPKdS1_i)
        /*01ac*/ 	.word	0x00000000


	//----- nvinfo : EIATTR_MIN_STACK_SIZE
	.align		4
.L_71:
        /*01b0*/ 	.byte	0x04, 0x12
        /*01b2*/ 	.short	(.L_73 - .L_72)
	.align		4
.L_72:
        /*01b4*/ 	.word	index@(_Z12d_reciprocalPdPKdi)
        /*01b8*/ 	.word	0x00000000


	//----- nvinfo : EIATTR_MIN_STACK_SIZE
	.align		4
.L_73:
        /*01bc*/ 	.byte	0x04, 0x12
        /*01be*/ 	.short	(.L_75 - .L_74)
	.align		4
.L_74:
        /*01c0*/ 	.word	index@(_Z5d_negPdPKdi)
        /*01c4*/ 	.word	0x00000000
.L_75:


//--------------------- .nv.compat                --------------------------
	.section	.nv.compat,"",@"SHT_CUDA_COMPAT_INFO"
	.align	4
        /*0000*/ 	.byte	0x02, 0x09, 0x00, 0x00, 0x02, 0x02, 0x01, 0x00, 0x02, 0x05, 0x05, 0x00, 0x03, 0x07, 0x01, 0x01
        /*0010*/ 	.byte	0x02, 0x03, 0x00, 0x00, 0x02, 0x06, 0x01, 0x00, 0x04, 0x0b, 0x08, 0x00, 0x01, 0x00, 0x00, 0x00
        /*0020*/ 	.byte	0x00, 0x00, 0x00, 0x00


//--------------------- .nv.info._Z11d_matmul_3dPKdS0_Pdiiii --------------------------
	.section	.nv.info._Z11d_matmul_3dPKdS0_Pdiiii,"",@"SHT_CUDA_INFO"
	.sectionflags	@""
	.align	4


	//----- nvinfo : EIATTR_CUDA_API_VERSION
	.align		4
        /*0000*/ 	.byte	0x04, 0x37
        /*0002*/ 	.short	(.L_77 - .L_76)
.L_76:
        /*0004*/ 	.word	0x00000082


	//----- nvinfo : EIATTR_KPARAM_INFO
	.align		4
.L_77:
        /*0008*/ 	.byte	0x04, 0x17
        /*000a*/ 	.short	(.L_79 - .L_78)
.L_78:
        /*000c*/ 	.word	0x00000000
        /*0010*/ 	.short	0x0006
        /*0012*/ 	.short	0x0024
        /*0014*/ 	.byte	0x00, 0xf0, 0x11, 0x00


	//----- nvinfo : EIATTR_KPARAM_INFO
	.align		4
.L_79:
        /*0018*/ 	.byte	0x04, 0x17
        /*001a*/ 	.short	(.L_81 - .L_80)
.L_80:
        /*001c*/ 	.word	0x00000000
        /*0020*/ 	.short	0x0005
        /*0022*/ 	.short	0x0020
        /*0024*/ 	.byte	0x00, 0xf0, 0x11, 0x00


	//----- nvinfo : EIATTR_KPARAM_INFO
	.align		4
.L_81:
        /*0028*/ 	.byte	0x04, 0x17
        /*002a*/ 	.short	(.L_83 - .L_82)
.L_82:
        /*002c*/ 	.word	0x00000000
        /*0030*/ 	.short	0x0004
        /*0032*/ 	.short	0x001c
        /*0034*/ 	.byte	0x00, 0xf0, 0x11, 0x00


	//----- nvinfo : EIATTR_KPARAM_INFO
	.align		4
.L_83:
        /*0038*/ 	.byte	0x04, 0x17
        /*003a*/ 	.short	(.L_85 - .L_84)
.L_84:
        /*003c*/ 	.word	0x00000000
        /*0040*/ 	.short	0x0003
        /*0042*/ 	.short	0x0018
        /*0044*/ 	.byte	0x00, 0xf0, 0x11, 0x00


	//----- nvinfo : EIATTR_KPARAM_INFO
	.align		4
.L_85:
        /*0048*/ 	.byte	0x04, 0x17
        /*004a*/ 	.short	(.L_87 - .L_86)
.L_86:
        /*004c*/ 	.word	0x00000000
        /*0050*/ 	.short	0x0002
        /*0052*/ 	.short	0x0010
        /*0054*/ 	.byte	0x00, 0xf5, 0x21, 0x00


	//----- nvinfo : EIATTR_KPARAM_INFO
	.align		4
.L_87:
        /*0058*/ 	.byte	0x04, 0x17
        /*005a*/ 	.short	(.L_89 - .L_88)
.L_88:
        /*005c*/ 	.word	0x00000000
        /*0060*/ 	.short	0x0001
        /*0062*/ 	.short	0x0008
        /*0064*/ 	.byte	0x00, 0xf5, 0x21, 0x00


	//----- nvinfo : EIATTR_KPARAM_INFO
	.align		4
.L_89:
        /*0068*/ 	.byte	0x04, 0x17
        /*006a*/ 	.short	(.L_91 - .L_90)
.L_90:
        /*006c*/ 	.word	0x00000000
        /*0070*/ 	.short	0x0000
        /*0072*/ 	.short	0x0000
        /*0074*/ 	.byte	0x00, 0xf5, 0x21, 0x00


	//----- nvinfo : EIATTR_SPARSE_MMA_MASK
	.align		4
.L_91:
        /*0078*/ 	.byte	0x03, 0x50
        /*007a*/ 	.short	0x0000


	//----- nvinfo : EIATTR_MAXREG_COUNT
	.align		4
        /*007c*/ 	.byte	0x03, 0x1b
        /*007e*/ 	.short	0x00ff


	//----- nvinfo : EIATTR_MERCURY_ISA_VERSION
	.align		4
        /*0080*/ 	.byte	0x03, 0x5f
        /*0082*/ 	.short	0x0101


	//----- nvinfo : EIATTR_VRC_CTA_INIT_COUNT
	.align		4
        /*0084*/ 	.byte	0x02, 0x4a
	.zero		1
	.zero		1


	//----- nvinfo : EIATTR_EXIT_INSTR_OFFSETS
	.align		4
        /*0088*/ 	.byte	0x04, 0x1c
        /*008a*/ 	.short	(.L_93 - .L_92)


	//   ....[0]....
.L_92:
        /*008c*/ 	.word	0x000000f0


	//   ....[1]....
        /*0090*/ 	.word	0x00000850


	//----- nvinfo : EIATTR_CBANK_PARAM_SIZE
	.align		4
.L_93:
        /*0094*/ 	.byte	0x03, 0x19
        /*0096*/ 	.short	0x0028


	//----- nvinfo : EIATTR_PARAM_CBANK
	.align		4
        /*0098*/ 	.byte	0x04, 0x0a
        /*009a*/ 	.short	(.L_95 - .L_94)
	.align		4
.L_94:
        /*009c*/ 	.word	index@(.nv.constant0._Z11d_matmul_3dPKdS0_Pdiiii)
        /*00a0*/ 	.short	0x0380
        /*00a2*/ 	.short	0x0028


	//----- nvinfo : EIATTR_SW_WAR
	.align		4
.L_95:
        /*00a4*/ 	.byte	0x04, 0x36
        /*00a6*/ 	.short	(.L_97 - .L_96)
.L_96:
        /*00a8*/ 	.word	0x00000008
.L_97:


//--------------------- .nv.info._Z11d_matmul_2dPKdS0_Pdiii --------------------------
	.section	.nv.info._Z11d_matmul_2dPKdS0_Pdiii,"",@"SHT_CUDA_INFO"
	.sectionflags	@""
	.align	4


	//----- nvinfo : EIATTR_CUDA_API_VERSION
	.align		4
        /*0000*/ 	.byte	0x04, 0x37
        /*0002*/ 	.short	(.L_99 - .L_98)
.L_98:
        /*0004*/ 	.word	0x00000082


	//----- nvinfo : EIATTR_KPARAM_INFO
	.align		4
.L_99:
        /*0008*/ 	.byte	0x04, 0x17
        /*000a*/ 	.short	(.L_101 - .L_100)
.L_100:
        /*000c*/ 	.word	0x00000000
        /*0010*/ 	.short	0x0005
        /*0012*/ 	.short	0x0020
        /*0014*/ 	.byte	0x00, 0xf0, 0x11, 0x00


	//----- nvinfo : EIATTR_KPARAM_INFO
	.align		4
.L_101:
        /*0018*/ 	.byte	0x04, 0x17
        /*001a*/ 	.short	(.L_103 - .L_102)
.L_102:
        /*001c*/ 	.word	0x00000000
        /*0020*/ 	.short	0x0004
        /*0022*/ 	.short	0x001c
        /*0024*/ 	.byte	0x00, 0xf0, 0x11, 0x00


	//----- nvinfo : EIATTR_KPARAM_INFO
	.align		4
.L_103:
        /*0028*/ 	.byte	0x04, 0x17
        /*002a*/ 	.short	(.L_105 - .L_104)
.L_104:
        /*002c*/ 	.word	0x00000000
        /*0030*/ 	.short	0x0003
        /*0032*/ 	.short	0x0018
        /*0034*/ 	.byte	0x00, 0xf0, 0x11, 0x00


	//----- nvinfo : EIATTR_KPARAM_INFO
	.align		4
.L_105:
        /*0038*/ 	.byte	0x04, 0x17
        /*003a*/ 	.short	(.L_107 - .L_106)
.L_106:
        /*003c*/ 	.word	0x00000000
        /*0040*/ 	.short	0x0002
        /*0042*/ 	.short	0x0010
        /*0044*/ 	.byte	0x00, 0xf5, 0x21, 0x00


	//----- nvinfo : EIATTR_KPARAM_INFO
	.align		4
.L_107:
        /*0048*/ 	.byte	0x04, 0x17
        /*004a*/ 	.short	(.L_109 - .L_108)
.L_108:
        /*004c*/ 	.word	0x00000000
        /*0050*/ 	.short	0x0001
        /*0052*/ 	.short	0x0008
        /*0054*/ 	.byte	0x00, 0xf5, 0x21, 0x00


	//----- nvinfo : EIATTR_KPARAM_INFO
	.align		4
.L_109:
        /*0058*/ 	.byte	0x04, 0x17
        /*005a*/ 	.short	(.L_111 - .L_110)
.L_110:
        /*005c*/ 	.word	0x00000000
        /*0060*/ 	.short	0x0000
        /*0062*/ 	.short	0x0000
        /*0064*/ 	.byte	0x00, 0xf5, 0x21, 0x00


	//----- nvinfo : EIATTR_SPARSE_MMA_MASK
	.align		4
.L_111:
        /*0068*/ 	.byte	0x03, 0x50
        /*006a*/ 	.short	0x0000


	//----- nvinfo : EIATTR_MAXREG_COUNT
	.align		4
        /*006c*/ 	.byte	0x03, 0x1b
        /*006e*/ 	.short	0x00ff


	//----- nvinfo : EIATTR_MERCURY_ISA_VERSION
	.align		4
        /*0070*/ 	.byte	0x03, 0x5f
        /*0072*/ 	.short	0x0101


	//----- nvinfo : EIATTR_VRC_CTA_INIT_COUNT
	.align		4
        /*0074*/ 	.byte	0x02, 0x4a
	.zero		1
	.zero		1


	//----- nvinfo : EIATTR_EXIT_INSTR_OFFSETS
	.align		4
        /*0078*/ 	.byte	0x04, 0x1c
        /*007a*/ 	.short	(.L_113 - .L_112)


	//   ....[0]....
.L_112:
        /*007c*/ 	.word	0x000000c0


	//   ....[1]....
        /*0080*/ 	.word	0x000008e0


	//----- nvinfo : EIATTR_CBANK_PARAM_SIZE
	.align		4
.L_113:
        /*0084*/ 	.byte	0x03, 0x19
        /*0086*/ 	.short	0x0024


	//----- nvinfo : EIATTR_PARAM_CBANK
	.align		4
        /*0088*/ 	.byte	0x04, 0x0a
        /*008a*/ 	.short	(.L_115 - .L_114)
	.align		4
.L_114:
        /*008c*/ 	.word	index@(.nv.constant0._Z11d_matmul_2dPKdS0_Pdiii)
        /*0090*/ 	.short	0x0380
        /*0092*/ 	.short	0x0024


	//----- nvinfo : EIATTR_SW_WAR
	.align		4
.L_115:
        /*0094*/ 	.byte	0x04, 0x36
        /*0096*/ 	.short	(.L_117 - .L_116)
.L_116:
        /*0098*/ 	.word	0x00000008
.L_117:


//--------------------- .nv.info._Z5d_expPdPKdi   --------------------------
	.section	.nv.info._Z5d_expPdPKdi,"",@"SHT_CUDA_INFO"
	.sectionflags	@""
	.align	4


	//----- nvinfo : EIATTR_CUDA_API_VERSION
	.align		4
        /*0000*/ 	.byte	0x04, 0x37
        /*0002*/ 	.short	(.L_119 - .L_118)
.L_118:
        /*0004*/ 	.word	0x00000082


	//----- nvinfo : EIATTR_KPARAM_INFO
	.align		4
.L_119:
        /*0008*/ 	.byte	0x04, 0x17
        /*000a*/ 	.short	(.L_121 - .L_120)
.L_120:
        /*000c*/ 	.word	0x00000000
        /*0010*/ 	.short	0x0002
        /*0012*/ 	.short	0x0010
        /*0014*/ 	.byte	0x00, 0xf0, 0x11, 0x00


	//----- nvinfo : EIATTR_KPARAM_INFO
	.align		4
.L_121:
        /*0018*/ 	.byte	0x04, 0x17
        /*001a*/ 	.short	(.L_123 - .L_122)
.L_122:
        /*001c*/ 	.word	0x00000000
        /*0020*/ 	.short	0x0001
        /*0022*/ 	.short	0x0008
        /*0024*/ 	.byte	0x00, 0xf5, 0x21, 0x00


	//----- nvinfo : EIATTR_KPARAM_INFO
	.align		4
.L_123:
        /*0028*/ 	.byte	0x04, 0x17
        /*002a*/ 	.short	(.L_125 - .L_124)
.L_124:
        /*002c*/ 	.word	0x00000000
        /*0030*/ 	.short	0x0000
        /*0032*/ 	.short	0x0000
        /*0034*/ 	.byte	0x00, 0xf5, 0x21, 0x00


	//----- nvinfo : EIATTR_SPARSE_MMA_MASK
	.align		4
.L_125:
        /*0038*/ 	.byte	0x03, 0x50
        /*003a*/ 	.short	0x0000


	//----- nvinfo : EIATTR_MAXREG_COUNT
	.align		4
        /*003c*/ 	.byte	0x03, 0x1b
        /*003e*/ 	.short	0x00ff


	//----- nvinfo : EIATTR_MERCURY_ISA_VERSION
	.align		4
        /*0040*/ 	.byte	0x03, 0x5f
        /*0042*/ 	.short	0x0101


	//----- nvinfo : EIATTR_VRC_CTA_INIT_COUNT
	.align		4
        /*0044*/ 	.byte	0x02, 0x4a
	.zero		1
	.zero		1


	//----- nvinfo : EIATTR_EXIT_INSTR_OFFSETS
	.align		4
        /*0048*/ 	.byte	0x04, 0x1c
        /*004a*/ 	.short	(.L_127 - .L_126)


	//   ....[0]....
.L_126:
        /*004c*/ 	.word	0x00000070


	//   ....[1]....
        /*0050*/ 	.word	0x00000510


	//----- nvinfo : EIATTR_CRS_STACK_SIZE
	.align		4
.L_127:
        /*0054*/ 	.byte	0x04, 0x1e
        /*0056*/ 	.short	(.L_129 - .L_128)
.L_128:
        /*0058*/ 	.word	0x00000000


	//----- nvinfo : EIATTR_CBANK_PARAM_SIZE
	.align		4
.L_129:
        /*005c*/ 	.byte	0x03, 0x19
        /*005e*/ 	.short	0x0014


	//----- nvinfo : EIATTR_PARAM_CBANK
	.align		4
        /*0060*/ 	.byte	0x04, 0x0a
        /*0062*/ 	.short	(.L_131 - .L_130)
	.align		4
.L_130:
        /*0064*/ 	.word	index@(.nv.constant0._Z5d_expPdPKdi)
        /*0068*/ 	.short	0x0380
        /*006a*/ 	.short	0x0014


	//----- nvinfo : EIATTR_SW_WAR
	.align		4
.L_131:
        /*006c*/ 	.byte	0x04, 0x36
        /*006e*/ 	.short	(.L_133 - .L_132)
.L_132:
        /*0070*/ 	.word	0x00000008
.L_133:


//--------------------- .nv.info._Z12d_binarilizePdPKdi --------------------------
	.section	.nv.info._Z12d_binarilizePdPKdi,"",@"SHT_CUDA_INFO"
	.sectionflags	@""
	.align	4


	//----- nvinfo : EIATTR_CUDA_API_VERSION
	.align		4
        /*0000*/ 	.byte	0x04, 0x37
        /*0002*/ 	.short	(.L_135 - .L_134)
.L_134:
        /*0004*/ 	.word	0x00000082


	//----- nvinfo : EIATTR_KPARAM_INFO
	.align		4
.L_135:
        /*0008*/ 	.byte	0x04, 0x17
        /*000a*/ 	.short	(.L_137 - .L_136)
.L_136:
        /*000c*/ 	.word	0x00000000
        /*0010*/ 	.short	0x0002
        /*0012*/ 	.short	0x0010
        /*0014*/ 	.byte	0x00, 0xf0, 0x11, 0x00


	//----- nvinfo : EIATTR_KPARAM_INFO
	.align		4
.L_137:
        /*0018*/ 	.byte	0x04, 0x17
        /*001a*/ 	.short	(.L_139 - .L_138)
.L_138:
        /*001c*/ 	.word	0x00000000
        /*0020*/ 	.short	0x0001
        /*0022*/ 	.short	0x0008
        /*0024*/ 	.byte	0x00, 0xf5, 0x21, 0x00


	//----- nvinfo : EIATTR_KPARAM_INFO
	.align		4
.L_139:
        /*0028*/ 	.byte	0x04, 0x17
        /*002a*/ 	.short	(.L_141 - .L_140)
.L_140:
        /*002c*/ 	.word	0x00000000
        /*0030*/ 	.short	0x0000
        /*0032*/ 	.short	0x0000
        /*0034*/ 	.byte	0x00, 0xf5, 0x21, 0x00


	//----- nvinfo : EIATTR_SPARSE_MMA_MASK
	.align		4
.L_141:
        /*0038*/ 	.byte	0x03, 0x50
        /*003a*/ 	.short	0x0000


	//----- nvinfo : EIATTR_MAXREG_COUNT
	.align		4
        /*003c*/ 	.byte	0x03, 0x1b
        /*003e*/ 	.short	0x00ff


	//----- nvinfo : EIATTR_MERCURY_ISA_VERSION
	.align		4
        /*0040*/ 	.byte	0x03, 0x5f
        /*0042*/ 	.short	0x0101


	//----- nvinfo : EIATTR_VRC_CTA_INIT_COUNT
	.align		4
        /*0044*/ 	.byte	0x02, 0x4a
	.zero		1
	.zero		1


	//----- nvinfo : EIATTR_EXIT_INSTR_OFFSETS
	.align		4
        /*0048*/ 	.byte	0x04, 0x1c
        /*004a*/ 	.short	(.L_143 - .L_142)


	//   ....[0]....
.L_142:
        /*004c*/ 	.word	0x00000090


	//   ....[1]....
        /*0050*/ 	.word	0x000003b0


	//   ....[2]....
        /*0054*/ 	.word	0x000005a0


	//----- nvinfo : EIATTR_CRS_STACK_SIZE
	.align		4
.L_143:
        /*0058*/ 	.byte	0x04, 0x1e
        /*005a*/ 	.short	(.L_145 - .L_144)
.L_144:
        /*005c*/ 	.word	0x00000000


	//----- nvinfo : EIATTR_CBANK_PARAM_SIZE
	.align		4
.L_145:
        /*0060*/ 	.byte	0x03, 0x19
        /*0062*/ 	.short	0x0014


	//----- nvinfo : EIATTR_PARAM_CBANK
	.align		4
        /*0064*/ 	.byte	0x04, 0x0a
        /*0066*/ 	.short	(.L_147 - .L_146)
	.align		4
.L_146:
        /*0068*/ 	.word	index@(.nv.constant0._Z12d_binarilizePdPKdi)
        /*006c*/ 	.short	0x0380
        /*006e*/ 	.short	0x0014


	//----- nvinfo : EIATTR_SW_WAR
	.align		4
.L_147:
        /*0070*/ 	.byte	0x04, 0x36
        /*0072*/ 	.short	(.L_149 - .L_148)
.L_148:
        /*0074*/ 	.word	0x00000008
.L_149:


//--------------------- .nv.info._Z6d_reluPdPKdi  --------------------------
	.section	.nv.info._Z6d_reluPdPKdi,"",@"SHT_CUDA_INFO"
	.sectionflags	@""
	.align	4


	//----- nvinfo : EIATTR_CUDA_API_VERSION
	.align		4
        /*0000*/ 	.byte	0x04, 0x37
        /*0002*/ 	.short	(.L_151 - .L_150)
.L_150:
        /*0004*/ 	.word	0x00000082


	//----- nvinfo : EIATTR_KPARAM_INFO
	.align		4
.L_151:
        /*0008*/ 	.byte	0x04, 0x17
        /*000a*/ 	.short	(.L_153 - .L_152)
.L_152:
        /*000c*/ 	.word	0x00000000
        /*0010*/ 	.short	0x0002
        /*0012*/ 	.short	0x0010
        /*0014*/ 	.byte	0x00, 0xf0, 0x11, 0x00


	//----- nvinfo : EIATTR_KPARAM_INFO
	.align		4
.L_153:
        /*0018*/ 	.byte	0x04, 0x17
        /*001a*/ 	.short	(.L_155 - .L_154)
.L_154:
        /*001c*/ 	.word	0x00000000
        /*0020*/ 	.short	0x0001
        /*0022*/ 	.short	0x0008
        /*0024*/ 	.byte	0x00, 0xf5, 0x21, 0x00


	//----- nvinfo : EIATTR_KPARAM_INFO
	.align		4
.L_155:
        /*0028*/ 	.byte	0x04, 0x17
        /*002a*/ 	.short	(.L_157 - .L_156)
.L_156:
        /*002c*/ 	.word	0x00000000
        /*0030*/ 	.short	0x0000
        /*0032*/ 	.short	0x0000
        /*0034*/ 	.byte	0x00, 0xf5, 0x21, 0x00


	//----- nvinfo : EIATTR_SPARSE_MMA_MASK
	.align		4
.L_157:
        /*0038*/ 	.byte	0x03, 0x50
        /*003a*/ 	.short	0x0000


	//----- nvinfo : EIATTR_MAXREG_COUNT
	.align		4
        /*003c*/ 	.byte	0x03, 0x1b
        /*003e*/ 	.short	0x00ff


	//----- nvinfo : EIATTR_MERCURY_ISA_VERSION
	.align		4
        /*0040*/ 	.byte	0x03, 0x5f
        /*0042*/ 	.short	0x0101


	//----- nvinfo : EIATTR_VRC_CTA_INIT_COUNT
	.align		4
        /*0044*/ 	.byte	0x02, 0x4a
	.zero		1
	.zero		1


	//----- nvinfo : EIATTR_EXIT_INSTR_OFFSETS
	.align		4
        /*0048*/ 	.byte	0x04, 0x1c
        /*004a*/ 	.short	(.L_159 - .L_158)


	//   ....[0]....
.L_158:
        /*004c*/ 	.word	0x00000070


	//   ....[1]....
        /*0050*/ 	.word	0x000001d0


	//----- nvinfo : EIATTR_CRS_STACK_SIZE
	.align		4
.L_159:
        /*0054*/ 	.byte	0x04, 0x1e
        /*0056*/ 	.short	(.L_161 - .L_160)
.L_160:
        /*0058*/ 	.word	0x00000000


	//----- nvinfo : EIATTR_CBANK_PARAM_SIZE
	.align		4
.L_161:
        /*005c*/ 	.byte	0x03, 0x19
        /*005e*/ 	.short	0x0014


	//----- nvinfo : EIATTR_PARAM_CBANK
	.align		4
        /*0060*/ 	.byte	0x04, 0x0a
        /*0062*/ 	.short	(.L_163 - .L_162)
	.align		4
.L_162:
        /*0064*/ 	.word	index@(.nv.constant0._Z6d_reluPdPKdi)
        /*0068*/ 	.short	0x0380
        /*006a*/ 	.short	0x0014


	//----- nvinfo : EIATTR_SW_WAR
	.align		4
.L_163:
        /*006c*/ 	.byte	0x04, 0x36
        /*006e*/ 	.short	(.L_165 - .L_164)
.L_164:
        /*0070*/ 	.word	0x00000008
.L_165:


//--------------------- .nv.info._Z5d_powPdPKddi  --------------------------
	.section	.nv.info._Z5d_powPdPKddi,"",@"SHT_CUDA_INFO"
	.sectionflags	@""
	.align	4


	//----- nvinfo : EIATTR_CUDA_API_VERSION
	.align		4
        /*0000*/ 	.byte	0x04, 0x37
        /*0002*/ 	.short	(.L_167 - .L_166)
.L_166:
        /*0004*/ 	.word	0x00000082


	//----- nvinfo : EIATTR_KPARAM_INFO
	.align		4
.L_167:
        /*0008*/ 	.byte	0x04, 0x17
        /*000a*/ 	.short	(.L_169 - .L_168)
.L_168:
        /*000c*/ 	.word	0x00000000
        /*0010*/ 	.short	0x0003
        /*0012*/ 	.short	0x0018
        /*0014*/ 	.byte	0x00, 0xf0, 0x11, 0x00


	//----- nvinfo : EIATTR_KPARAM_INFO
	.align		4
.L_169:
        /*0018*/ 	.byte	0x04, 0x17
        /*001a*/ 	.short	(.L_171 - .L_170)
.L_170:
        /*001c*/ 	.word	0x00000000
        /*0020*/ 	.short	0x0002
        /*0022*/ 	.short	0x0010
        /*0024*/ 	.byte	0x00, 0xf0, 0x21, 0x00


	//----- nvinfo : EIATTR_KPARAM_INFO
	.align		4
.L_171:
        /*0028*/ 	.byte	0x04, 0x17
        /*002a*/ 	.short	(.L_173 - .L_172)
.L_172:
        /*002c*/ 	.word	0x00000000
        /*0030*/ 	.short	0x0001
        /*0032*/ 	.short	0x0008
        /*0034*/ 	.byte	0x00, 0xf5, 0x21, 0x00


	//----- nvinfo : EIATTR_KPARAM_INFO
	.align		4
.L_173:
        /*0038*/ 	.byte	0x04, 0x17
        /*003a*/ 	.short	(.L_175 - .L_174)
.L_174:
        /*003c*/ 	.word	0x00000000
        /*0040*/ 	.short	0x0000
        /*0042*/ 	.short	0x0000
        /*0044*/ 	.byte	0x00, 0xf5, 0x21, 0x00


	//----- nvinfo : EIATTR_SPARSE_MMA_MASK
	.align		4
.L_175:
        /*0048*/ 	.byte	0x03, 0x50
        /*004a*/ 	.short	0x0000


	//----- nvinfo : EIATTR_MAXREG_COUNT
	.align		4
        /*004c*/ 	.byte	0x03, 0x1b
        /*004e*/ 	.short	0x00ff


	//----- nvinfo : EIATTR_MERCURY_ISA_VERSION
	.align		4
        /*0050*/ 	.byte	0x03, 0x5f
        /*0052*/ 	.short	0x0101


	//----- nvinfo : EIATTR_VRC_CTA_INIT_COUNT
	.align		4
        /*0054*/ 	.byte	0x02, 0x4a
	.zero		1
	.zero		1


	//----- nvinfo : EIATTR_EXIT_INSTR_OFFSETS
	.align		4
        /*0058*/ 	.byte	0x04, 0x1c
        /*005a*/ 	.short	(.L_177 - .L_176)


	//   ....[0]....
.L_176:
        /*005c*/ 	.word	0x00000070


	//   ....[1]....
        /*0060*/ 	.word	0x000006a0


	//----- nvinfo : EIATTR_CRS_STACK_SIZE
	.align		4
.L_177:
        /*0064*/ 	.byte	0x04, 0x1e
        /*0066*/ 	.short	(.L_179 - .L_178)
.L_178:
        /*0068*/ 	.word	0x00000000


	//----- nvinfo : EIATTR_CBANK_PARAM_SIZE
	.align		4
.L_179:
        /*006c*/ 	.byte	0x03, 0x19
        /*006e*/ 	.short	0x001c


	//----- nvinfo : EIATTR_PARAM_CBANK
	.align		4
        /*0070*/ 	.byte	0x04, 0x0a
        /*0072*/ 	.short	(.L_181 - .L_180)
	.align		4
.L_180:
        /*0074*/ 	.word	index@(.nv.constant0._Z5d_powPdPKddi)
        /*0078*/ 	.short	0x0380
        /*007a*/ 	.short	0x001c


	//----- nvinfo : EIATTR_SW_WAR
	.align		4
.L_181:
        /*007c*/ 	.byte	0x04, 0x36
        /*007e*/ 	.short	(.L_183 - .L_182)
.L_182:
        /*0080*/ 	.word	0x00000008
.L_183:


//--------------------- .nv.info._Z18d_elementwise_multPdPKdS1_i --------------------------
	.section	.nv.info._Z18d_elementwise_multPdPKdS1_i,"",@"SHT_CUDA_INFO"
	.sectionflags	@""
	.align	4


	//----- nvinfo : EIATTR_CUDA_API_VERSION
	.align		4
        /*0000*/ 	.byte	0x04, 0x37
        /*0002*/ 	.short	(.L_185 - .L_184)
.L_184:
        /*0004*/ 	.word	0x00000082


	//----- nvinfo : EIATTR_KPARAM_INFO
	.align		4
.L_185:
        /*0008*/ 	.byte	0x04, 0x17
        /*000a*/ 	.short	(.L_187 - .L_186)
.L_186:
        /*000c*/ 	.word	0x00000000
        /*0010*/ 	.short	0x0003
        /*0012*/ 	.short	0x0018
        /*0014*/ 	.byte	0x00, 0xf0, 0x11, 0x00


	//----- nvinfo : EIATTR_KPARAM_INFO
	.align		4
.L_187:
        /*0018*/ 	.byte	0x04, 0x17
        /*001a*/ 	.short	(.L_189 - .L_188)
.L_188:
        /*001c*/ 	.word	0x00000000
        /*0020*/ 	.short	0x0002
        /*0022*/ 	.short	0x0010
        /*0024*/ 	.byte	0x00, 0xf5, 0x21, 0x00


	//----- nvinfo : EIATTR_KPARAM_INFO
	.align		4
.L_189:
        /*0028*/ 	.byte	0x04, 0x17
        /*002a*/ 	.short	(.L_191 - .L_190)
.L_190:
        /*002c*/ 	.word	0x00000000
        /*0030*/ 	.short	0x0001
        /*0032*/ 	.short	0x0008
        /*0034*/ 	.byte	0x00, 0xf5, 0x21, 0x00


	//----- nvinfo : EIATTR_KPARAM_INFO
	.align		4
.L_191:
        /*0038*/ 	.byte	0x04, 0x17
        /*003a*/ 	.short	(.L_193 - .L_192)
.L_192:
        /*003c*/ 	.word	0x00000000
        /*0040*/ 	.short	0x0000
        /*0042*/ 	.short	0x0000
        /*0044*/ 	.byte	0x00, 0xf5, 0x21, 0x00


	//----- nvinfo : EIATTR_SPARSE_MMA_MASK
	.align		4
.L_193:
        /*0048*/ 	.byte	0x03, 0x50
        /*004a*/ 	.short	0x0000


	//----- nvinfo : EIATTR_MAXREG_COUNT
	.align		4
        /*004c*/ 	.byte	0x03, 0x1b
        /*004e*/ 	.short	0x00ff


	//----- nvinfo : EIATTR_MERCURY_ISA_VERSION
	.align		4
        /*0050*/ 	.byte	0x03, 0x5f
        /*0052*/ 	.short	0x0101


	//----- nvinfo : EIATTR_VRC_CTA_INIT_COUNT
	.align		4
        /*0054*/ 	.byte	0x02, 0x4a
	.zero		1
	.zero		1


	//----- nvinfo : EIATTR_EXIT_INSTR_OFFSETS
	.align		4
        /*0058*/ 	.byte	0x04, 0x1c
        /*005a*/ 	.short	(.L_195 - .L_194)


	//   ....[0]....
.L_194:
        /*005c*/ 	.word	0x00000090


	//   ....[1]....
        /*0060*/ 	.word	0x000003a0


	//   ....[2]....
        /*0064*/ 	.word	0x000005d0


	//----- nvinfo : EIATTR_CRS_STACK_SIZE
	.align		4
.L_195:
        /*0068*/ 	.byte	0x04, 0x1e
        /*006a*/ 	.short	(.L_197 - .L_196)
.L_196:
        /*006c*/ 	.word	0x00000000


	//----- nvinfo : EIATTR_CBANK_PARAM_SIZE
	.align		4
.L_197:
        /*0070*/ 	.byte	0x03, 0x19
        /*0072*/ 	.short	0x001c


	//----- nvinfo : EIATTR_PARAM_CBANK
	.align		4
        /*0074*/ 	.byte	0x04, 0x0a
        /*0076*/ 	.short	(.L_199 - .L_198)
	.align		4
.L_198:
        /*0078*/ 	.word	index@(.nv.constant0._Z18d_elementwise_multPdPKdS1_i)
        /*007c*/ 	.short	0x0380
        /*007e*/ 	.short	0x001c


	//----- nvinfo : EIATTR_SW_WAR
	.align		4
.L_199:
        /*0080*/ 	.byte	0x04, 0x36
        /*0082*/ 	.short	(.L_201 - .L_200)
.L_200:
        /*0084*/ 	.word	0x00000008
.L_201:


//--------------------- .nv.info._Z13d_scalar_multPdPKddi --------------------------
	.section	.nv.info._Z13d_scalar_multPdPKddi,"",@"SHT_CUDA_INFO"
	.sectionflags	@""
	.align	4


	//----- nvinfo : EIATTR_CUDA_API_VERSION
	.align		4
        /*0000*/ 	.byte	0x04, 0x37
        /*0002*/ 	.short	(.L_203 - .L_202)
.L_202:
        /*0004*/ 	.word	0x00000082


	//----- nvinfo : EIATTR_KPARAM_INFO
	.align		4
.L_203:
        /*0008*/ 	.byte	0x04, 0x17
        /*000a*/ 	.short	(.L_205 - .L_204)
.L_204:
        /*000c*/ 	.word	0x00000000
        /*0010*/ 	.short	0x0003
        /*0012*/ 	.short	0x0018
        /*0014*/ 	.byte	0x00, 0xf0, 0x11, 0x00


	//----- nvinfo : EIATTR_KPARAM_INFO
	.align		4
.L_205:
        /*0018*/ 	.byte	0x04, 0x17
        /*001a*/ 	.short	(.L_207 - .L_206)
.L_206:
        /*001c*/ 	.word	0x00000000
        /*0020*/ 	.short	0x0002
        /*0022*/ 	.short	0x0010
        /*0024*/ 	.byte	0x00, 0xf0, 0x21, 0x00


	//----- nvinfo : EIATTR_KPARAM_INFO
	.align		4
.L_207:
        /*0028*/ 	.byte	0x04, 0x17
        /*002a*/ 	.short	(.L_209 - .L_208)
.L_208:
        /*002c*/ 	.word	0x00000000
        /*0030*/ 	.short	0x0001
        /*0032*/ 	.short	0x0008
        /*0034*/ 	.byte	0x00, 0xf5, 0x21, 0x00


	//----- nvinfo : EIATTR_KPARAM_INFO
	.align		4
.L_209:
        /*0038*/ 	.byte	0x04, 0x17
        /*003a*/ 	.short	(.L_211 - .L_210)
.L_210:
        /*003c*/ 	.word	0x00000000
        /*0040*/ 	.short	0x0000
        /*0042*/ 	.short	0x0000
        /*0044*/ 	.byte	0x00, 0xf5, 0x21, 0x00


	//----- nvinfo : EIATTR_SPARSE_MMA_MASK
	.align		4
.L_211:
        /*0048*/ 	.byte	0x03, 0x50
        /*004a*/ 	.short	0x0000


	//----- nvinfo : EIATTR_MAXREG_COUNT
	.align		4
        /*004c*/ 	.byte	0x03, 0x1b
        /*004e*/ 	.short	0x00ff


	//----- nvinfo : EIATTR_MERCURY_ISA_VERSION
	.align		4
        /*0050*/ 	.byte	0x03, 0x5f
        /*0052*/ 	.short	0x0101


	//----- nvinfo : EIATTR_VRC_CTA_INIT_COUNT
	.align		4
        /*0054*/ 	.byte	0x02, 0x4a
	.zero		1
	.zero		1


	//----- nvinfo : EIATTR_EXIT_INSTR_OFFSETS
	.align		4
        /*0058*/ 	.byte	0x04, 0x1c
        /*005a*/ 	.short	(.L_213 - .L_212)


	//   ....[0]....
.L_212:
        /*005c*/ 	.word	0x00000090


	//   ....[1]....
        /*0060*/ 	.word	0x000003b0


	//   ....[2]....
        /*0064*/ 	.word	0x00000530


	//----- nvinfo : EIATTR_CRS_STACK_SIZE
	.align		4
.L_213:
        /*0068*/ 	.byte	0x04, 0x1e
        /*006a*/ 	.short	(.L_215 - .L_214)
.L_214:
        /*006c*/ 	.word	0x00000000


	//----- nvinfo : EIATTR_CBANK_PARAM_SIZE
	.align		4
.L_215:
        /*0070*/ 	.byte	0x03, 0x19
        /*0072*/ 	.short	0x001c


	//----- nvinfo : EIATTR_PARAM_CBANK
	.align		4
        /*0074*/ 	.byte	0x04, 0x0a
        /*0076*/ 	.short	(.L_217 - .L_216)
	.align		4
.L_216:
        /*0078*/ 	.word	index@(.nv.constant0._Z13d_scalar_multPdPKddi)
        /*007c*/ 	.short	0x0380
        /*007e*/ 	.short	0x001c


	//----- nvinfo : EIATTR_SW_WAR
	.align		4
.L_217:
        /*0080*/ 	.byte	0x04, 0x36
        /*0082*/ 	.short	(.L_219 - .L_218)
.L_218:
        /*0084*/ 	.word	0x00000008
.L_219:


//--------------------- .nv.info._Z5d_addPdPKdS1_i --------------------------
	.section	.nv.info._Z5d_addPdPKdS1_i,"",@"SHT_CUDA_INFO"
	.sectionflags	@""
	.align	4


	//----- nvinfo : EIATTR_CUDA_API_VERSION
	.align		4
        /*0000*/ 	.byte	0x04, 0x37
        /*0002*/ 	.short	(.L_221 - .L_220)
.L_220:
        /*0004*/ 	.word	0x00000082


	//----- nvinfo : EIATTR_KPARAM_INFO
	.align		4
.L_221:
        /*0008*/ 	.byte	0x04, 0x17
        /*000a*/ 	.short	(.L_223 - .L_222)
.L_222:
        /*000c*/ 	.word	0x00000000
        /*0010*/ 	.short	0x0003
        /*0012*/ 	.short	0x0018
        /*0014*/ 	.byte	0x00, 0xf0, 0x11, 0x00


	//----- nvinfo : EIATTR_KPARAM_INFO
	.align		4
.L_223:
        /*0018*/ 	.byte	0x04, 0x17
        /*001a*/ 	.short	(.L_225 - .L_224)
.L_224:
        /*001c*/ 	.word	0x00000000
        /*0020*/ 	.short	0x0002
        /*0022*/ 	.short	0x0010
        /*0024*/ 	.byte	0x00, 0xf5, 0x21, 0x00


	//----- nvinfo : EIATTR_KPARAM_INFO
	.align		4
.L_225:
        /*0028*/ 	.byte	0x04, 0x17
        /*002a*/ 	.short	(.L_227 - .L_226)
.L_226:
        /*002c*/ 	.word	0x00000000
        /*0030*/ 	.short	0x0001
        /*0032*/ 	.short	0x0008
        /*0034*/ 	.byte	0x00, 0xf5, 0x21, 0x00


	//----- nvinfo : EIATTR_KPARAM_INFO
	.align		4
.L_227:
        /*0038*/ 	.byte	0x04, 0x17
        /*003a*/ 	.short	(.L_229 - .L_228)
.L_228:
        /*003c*/ 	.word	0x00000000
        /*0040*/ 	.short	0x0000
        /*0042*/ 	.short	0x0000
        /*0044*/ 	.byte	0x00, 0xf5, 0x21, 0x00


	//----- nvinfo : EIATTR_SPARSE_MMA_MASK
	.align		4
.L_229:
        /*0048*/ 	.byte	0x03, 0x50
        /*004a*/ 	.short	0x0000


	//----- nvinfo : EIATTR_MAXREG_COUNT
	.align		4
        /*004c*/ 	.byte	0x03, 0x1b
        /*004e*/ 	.short	0x00ff


	//----- nvinfo : EIATTR_MERCURY_ISA_VERSION
	.align		4
        /*0050*/ 	.byte	0x03, 0x5f
        /*0052*/ 	.short	0x0101


	//----- nvinfo : EIATTR_VRC_CTA_INIT_COUNT
	.align		4
        /*0054*/ 	.byte	0x02, 0x4a
	.zero		1
	.zero		1


	//----- nvinfo : EIATTR_EXIT_INSTR_OFFSETS
	.align		4
        /*0058*/ 	.byte	0x04, 0x1c
        /*005a*/ 	.short	(.L_231 - .L_230)


	//   ....[0]....
.L_230:
        /*005c*/ 	.word	0x00000090


	//   ....[1]....
        /*0060*/ 	.word	0x000003a0


	//   ....[2]....
        /*0064*/ 	.word	0x000005d0


	//----- nvinfo : EIATTR_CRS_STACK_SIZE
	.align		4
.L_231:
        /*0068*/ 	.byte	0x04, 0x1e
        /*006a*/ 	.short	(.L_233 - .L_232)
.L_232:
        /*006c*/ 	.word	0x00000000


	//----- nvinfo : EIATTR_CBANK_PARAM_SIZE
	.align		4
.L_233:
        /*0070*/ 	.byte	0x03, 0x19
        /*0072*/ 	.short	0x001c


	//----- nvinfo : EIATTR_PARAM_CBANK
	.align		4
        /*0074*/ 	.byte	0x04, 0x0a
        /*0076*/ 	.short	(.L_235 - .L_234)
	.align		4
.L_234:
        /*0078*/ 	.word	index@(.nv.constant0._Z5d_addPdPKdS1_i)
        /*007c*/ 	.short	0x0380
        /*007e*/ 	.short	0x001c


	//----- nvinfo : EIATTR_SW_WAR
	.align		4
.L_235:
        /*0080*/ 	.byte	0x04, 0x36
        /*0082*/ 	.short	(.L_237 - .L_236)
.L_236:
        /*0084*/ 	.word	0x00000008
.L_237:


//--------------------- .nv.info._Z12d_reciprocalPdPKdi --------------------------
	.section	.nv.info._Z12d_reciprocalPdPKdi,"",@"SHT_CUDA_INFO"
	.sectionflags	@""
	.align	4


	//----- nvinfo : EIATTR_CUDA_API_VERSION
	.align		4
        /*0000*/ 	.byte	0x04, 0x37
        /*0002*/ 	.short	(.L_239 - .L_238)
.L_238:
        /*0004*/ 	.word	0x00000082


	//----- nvinfo : EIATTR_KPARAM_INFO
	.align		4
.L_239:
        /*0008*/ 	.byte	0x04, 0x17
        /*000a*/ 	.short	(.L_241 - .L_240)
.L_240:
        /*000c*/ 	.word	0x00000000
        /*0010*/ 	.short	0x0002
        /*0012*/ 	.short	0x0010
        /*0014*/ 	.byte	0x00, 0xf0, 0x11, 0x00


	//----- nvinfo : EIATTR_KPARAM_INFO
	.align		4
.L_241:
        /*0018*/ 	.byte	0x04, 0x17
        /*001a*/ 	.short	(.L_243 - .L_242)
.L_242:
        /*001c*/ 	.word	0x00000000
        /*0020*/ 	.short	0x0001
        /*0022*/ 	.short	0x0008
        /*0024*/ 	.byte	0x00, 0xf5, 0x21, 0x00


	//----- nvinfo : EIATTR_KPARAM_INFO
	.align		4
.L_243:
        /*0028*/ 	.byte	0x04, 0x17
        /*002a*/ 	.short	(.L_245 - .L_244)
.L_244:
        /*002c*/ 	.word	0x00000000
        /*0030*/ 	.short	0x0000
        /*0032*/ 	.short	0x0000
        /*0034*/ 	.byte	0x00, 0xf5, 0x21, 0x00


	//----- nvinfo : EIATTR_SPARSE_MMA_MASK
	.align		4
.L_245:
        /*0038*/ 	.byte	0x03, 0x50
        /*003a*/ 	.short	0x0000


	//----- nvinfo : EIATTR_MAXREG_COUNT
	.align		4
        /*003c*/ 	.byte	0x03, 0x1b
        /*003e*/ 	.short	0x00ff


	//----- nvinfo : EIATTR_MERCURY_ISA_VERSION
	.align		4
        /*0040*/ 	.byte	0x03, 0x5f
        /*0042*/ 	.short	0x0101


	//----- nvinfo : EIATTR_VRC_CTA_INIT_COUNT
	.align		4
        /*0044*/ 	.byte	0x02, 0x4a
	.zero		1
	.zero		1


	//----- nvinfo : EIATTR_EXIT_INSTR_OFFSETS
	.align		4
        /*0048*/ 	.byte	0x04, 0x1c
        /*004a*/ 	.short	(.L_247 - .L_246)


	//   ....[0]....
.L_246:
        /*004c*/ 	.word	0x00000090


	//   ....[1]....
        /*0050*/ 	.word	0x00000480


	//   ....[2]....
        /*0054*/ 	.word	0x000009c0


	//----- nvinfo : EIATTR_CRS_STACK_SIZE
	.align		4
.L_247:
        /*0058*/ 	.byte	0x04, 0x1e
        /*005a*/ 	.short	(.L_249 - .L_248)
.L_248:
        /*005c*/ 	.word	0x00000000


	//----- nvinfo : EIATTR_CBANK_PARAM_SIZE
	.align		4
.L_249:
        /*0060*/ 	.byte	0x03, 0x19
        /*0062*/ 	.short	0x0014


	//----- nvinfo : EIATTR_PARAM_CBANK
	.align		4
        /*0064*/ 	.byte	0x04, 0x0a
        /*0066*/ 	.short	(.L_251 - .L_250)
	.align		4
.L_250:
        /*0068*/ 	.word	index@(.nv.constant0._Z12d_reciprocalPdPKdi)
        /*006c*/ 	.short	0x0380
        /*006e*/ 	.short	0x0014


	//----- nvinfo : EIATTR_SW_WAR
	.align		4
.L_251:
        /*0070*/ 	.byte	0x04, 0x36
        /*0072*/ 	.short	(.L_253 - .L_252)
.L_252:
        /*0074*/ 	.word	0x00000008
.L_253:


//--------------------- .nv.info._Z5d_negPdPKdi   --------------------------
	.section	.nv.info._Z5d_negPdPKdi,"",@"SHT_CUDA_INFO"
	.sectionflags	@""
	.align	4


	//----- nvinfo : EIATTR_CUDA_API_VERSION
	.align		4
        /*0000*/ 	.byte	0x04, 0x37
        /*0002*/ 	.short	(.L_255 - .L_254)
.L_254:
        /*0004*/ 	.word	0x00000082


	//----- nvinfo : EIATTR_KPARAM_INFO
	.align		4
.L_255:
        /*0008*/ 	.byte	0x04, 0x17
        /*000a*/ 	.short	(.L_257 - .L_256)
.L_256:
        /*000c*/ 	.word	0x00000000
        /*0010*/ 	.short	0x0002
        /*0012*/ 	.short	0x0010
        /*0014*/ 	.byte	0x00, 0xf0, 0x11, 0x00


	//----- nvinfo : EIATTR_KPARAM_INFO
	.align		4
.L_257:
        /*0018*/ 	.byte	0x04, 0x17
        /*001a*/ 	.short	(.L_259 - .L_258)
.L_258:
        /*001c*/ 	.word	0x00000000
        /*0020*/ 	.short	0x0001
        /*0022*/ 	.short	0x0008
        /*0024*/ 	.byte	0x00, 0xf5, 0x21, 0x00


	//----- nvinfo : EIATTR_KPARAM_INFO
	.align		4
.L_259:
        /*0028*/ 	.byte	0x04, 0x17
        /*002a*/ 	.short	(.L_261 - .L_260)
.L_260:
        /*002c*/ 	.word	0x00000000
        /*0030*/ 	.short	0x0000
        /*0032*/ 	.short	0x0000
        /*0034*/ 	.byte	0x00, 0xf5, 0x21, 0x00


	//----- nvinfo : EIATTR_SPARSE_MMA_MASK
	.align		4
.L_261:
        /*0038*/ 	.byte	0x03, 0x50
        /*003a*/ 	.short	0x0000


	//----- nvinfo : EIATTR_MAXREG_COUNT
	.align		4
        /*003c*/ 	.byte	0x03, 0x1b
        /*003e*/ 	.short	0x00ff


	//----- nvinfo : EIATTR_MERCURY_ISA_VERSION
	.align		4
        /*0040*/ 	.byte	0x03, 0x5f
        /*0042*/ 	.short	0x0101


	//----- nvinfo : EIATTR_VRC_CTA_INIT_COUNT
	.align		4
        /*0044*/ 	.byte	0x02, 0x4a
	.zero		1
	.zero		1


	//----- nvinfo : EIATTR_EXIT_INSTR_OFFSETS
	.align		4
        /*0048*/ 	.byte	0x04, 0x1c
        /*004a*/ 	.short	(.L_263 - .L_262)


	//   ....[0]....
.L_262:
        /*004c*/ 	.word	0x00000090


	//   ....[1]....
        /*0050*/ 	.word	0x00000390


	//   ....[2]....
        /*0054*/ 	.word	0x00000510


	//----- nvinfo : EIATTR_CRS_STACK_SIZE
	.align		4
.L_263:
        /*0058*/ 	.byte	0x04, 0x1e
        /*005a*/ 	.short	(.L_265 - .L_264)
.L_264:
        /*005c*/ 	.word	0x00000000


	//----- nvinfo : EIATTR_CBANK_PARAM_SIZE
	.align		4
.L_265:
        /*0060*/ 	.byte	0x03, 0x19
        /*0062*/ 	.short	0x0014


	//----- nvinfo : EIATTR_PARAM_CBANK
	.align		4
        /*0064*/ 	.byte	0x04, 0x0a
        /*0066*/ 	.short	(.L_267 - .L_266)
	.align		4
.L_266:
        /*0068*/ 	.word	index@(.nv.constant0._Z5d_negPdPKdi)
        /*006c*/ 	.short	0x0380
        /*006e*/ 	.short	0x0014


	//----- nvinfo : EIATTR_SW_WAR
	.align		4
.L_267:
        /*0070*/ 	.byte	0x04, 0x36
        /*0072*/ 	.short	(.L_269 - .L_268)
.L_268:
        /*0074*/ 	.word	0x00000008
.L_269:


//--------------------- .nv.info._Z6d_onesPdi     --------------------------
	.section	.nv.info._Z6d_onesPdi,"",@"SHT_CUDA_INFO"
	.sectionflags	@""
	.align	4


	//----- nvinfo : EIATTR_CUDA_API_VERSION
	.align		4
        /*0000*/ 	.byte	0x04, 0x37
        /*0002*/ 	.short	(.L_271 - .L_270)
.L_270:
        /*0004*/ 	.word	0x00000082


	//----- nvinfo : EIATTR_KPARAM_INFO
	.align		4
.L_271:
        /*0008*/ 	.byte	0x04, 0x17
        /*000a*/ 	.short	(.L_273 - .L_272)
.L_272:
        /*000c*/ 	.word	0x00000000
        /*0010*/ 	.short	0x0001
        /*0012*/ 	.short	0x0008
        /*0014*/ 	.byte	0x00, 0xf0, 0x11, 0x00


	//----- nvinfo : EIATTR_KPARAM_INFO
	.align		4
.L_273:
        /*0018*/ 	.byte	0x04, 0x17
        /*001a*/ 	.short	(.L_275 - .L_274)
.L_274:
        /*001c*/ 	.word	0x00000000
        /*0020*/ 	.short	0x0000
        /*0022*/ 	.short	0x0000
        /*0024*/ 	.byte	0x00, 0xf5, 0x21, 0x00


	//----- nvinfo : EIATTR_SPARSE_MMA_MASK
	.align		4
.L_275:
        /*0028*/ 	.byte	0x03, 0x50
        /*002a*/ 	.short	0x0000


	//----- nvinfo : EIATTR_MAXREG_COUNT
	.align		4
        /*002c*/ 	.byte	0x03, 0x1b
        /*002e*/ 	.short	0x00ff


	//----- nvinfo : EIATTR_MERCURY_ISA_VERSION
	.align		4
        /*0030*/ 	.byte	0x03, 0x5f
        /*0032*/ 	.short	0x0101


	//----- nvinfo : EIATTR_VRC_CTA_INIT_COUNT
	.align		4
        /*0034*/ 	.byte	0x02, 0x4a
	.zero		1
	.zero		1


	//----- nvinfo : EIATTR_EXIT_INSTR_OFFSETS
	.align		4
        /*0038*/ 	.byte	0x04, 0x1c
        /*003a*/ 	.short	(.L_277 - .L_276)


	//   ....[0]....
.L_276:
        /*003c*/ 	.word	0x00000090


	//   ....[1]....
        /*0040*/ 	.word	0x00000350


	//   ....[2]....
        /*0044*/ 	.word	0x00000440


	//----- nvinfo : EIATTR_CRS_STACK_SIZE
	.align		4
.L_277:
        /*0048*/ 	.byte	0x04, 0x1e
        /*004a*/ 	.short	(.L_279 - .L_278)
.L_278:
        /*004c*/ 	.word	0x00000000


	//----- nvinfo : EIATTR_CBANK_PARAM_SIZE
	.align		4
.L_279:
        /*0050*/ 	.byte	0x03, 0x19
        /*0052*/ 	.short	0x000c


	//----- nvinfo : EIATTR_PARAM_CBANK
	.align		4
        /*0054*/ 	.byte	0x04, 0x0a
        /*0056*/ 	.short	(.L_281 - .L_280)
	.align		4
.L_280:
        /*0058*/ 	.word	index@(.nv.constant0._Z6d_onesPdi)
        /*005c*/ 	.short	0x0380
        /*005e*/ 	.short	0x000c


	//----- nvinfo : EIATTR_SW_WAR
	.align		4
.L_281:
        /*0060*/ 	.byte	0x04, 0x36
        /*0062*/ 	.short	(.L_283 - .L_282)
.L_282:
        /*0064*/ 	.word	0x00000008
.L_283:


//--------------------- .nv.callgraph             --------------------------
	.section	.nv.callgraph,"",@"SHT_CUDA_CALLGRAPH"
	.align	4
	.sectionentsize	8
	.align		4
        /*0000*/ 	.word	0x00000000
	.align		4
        /*0004*/ 	.word	0xffffffff
	.align		4
        /*0008*/ 	.word	0x00000000
	.align		4
        /*000c*/ 	.word	0xfffffffe
	.align		4
        /*0010*/ 	.word	0x00000000
	.align		4
        /*0014*/ 	.word	0xfffffffd
	.align		4
        /*0018*/ 	.word	0x00000000
	.align		4
        /*001c*/ 	.word	0xfffffffc


//--------------------- .text._Z11d_matmul_3dPKdS0_Pdiiii --------------------------
	.section	.text._Z11d_matmul_3dPKdS0_Pdiiii,"ax",@progbits
	.align	128
        .global         _Z11d_matmul_3dPKdS0_Pdiiii
        .type           _Z11d_matmul_3dPKdS0_Pdiiii,@function
        .size           _Z11d_matmul_3dPKdS0_Pdiiii,(.L_x_77 - _Z11d_matmul_3dPKdS0_Pdiiii)
        .other          _Z11d_matmul_3dPKdS0_Pdiiii,@"STO_CUDA_ENTRY STV_DEFAULT"
_Z11d_matmul_3dPKdS0_Pdiiii:
.text._Z11d_matmul_3dPKdS0_Pdiiii:
[----:B------:R-:W-:Y:S01]  /*0000*/  LDC R1, c[0x0][0x37c] ;  /* 0x0000df00ff017b82 */ /* 0x000fe20000000800 */
[----:B------:R-:W0:Y:S07]  /*0010*/  S2R R7, SR_TID.Y ;  /* 0x0000000000077919 */ /* 0x000e2e0000002200 */
[----:B------:R-:W0:Y:S01]  /*0020*/  S2UR UR5, SR_CTAID.Y ;  /* 0x00000000000579c3 */ /* 0x000e220000002600 */
[----:B------:R-:W1:Y:S07]  /*0030*/  S2R R9, SR_TID.X ;  /* 0x0000000000097919 */ /* 0x000e6e0000002100 */
[----:B------:R-:W0:Y:S08]  /*0040*/  LDC R2, c[0x0][0x364] ;  /* 0x0000d900ff027b82 */ /* 0x000e300000000800 */
[----:B------:R-:W2:Y:S08]  /*0050*/  LDC.64 R4, c[0x0][0x398] ;  /* 0x0000e600ff047b82 */ /* 0x000eb00000000a00 */
[----:B------:R-:W1:Y:S08]  /*0060*/  S2UR UR6, SR_CTAID.X ;  /* 0x00000000000679c3 */ /* 0x000e700000002500 */
[----:B------:R-:W1:Y:S01]  /*0070*/  LDC R0, c[0x0][0x360] ;  /* 0x0000d800ff007b82 */ /* 0x000e620000000800 */
[----:B0-----:R-:W-:-:S07]  /*0080*/  IMAD R2, R2, UR5, R7 ;  /* 0x0000000502027c24 */ /* 0x001fce000f8e0207 */
[----:B------:R-:W0:Y:S01]  /*0090*/  S2UR UR4, SR_CTAID.Z ;  /* 0x00000000000479c3 */ /* 0x000e220000002700 */
[----:B--2---:R-:W-:-:S07]  /*00a0*/  ISETP.GE.AND P0, PT, R2, R5, PT ;  /* 0x000000050200720c */ /* 0x004fce0003f06270 */
[----:B------:R-:W2:Y:S01]  /*00b0*/  LDC R3, c[0x0][0x3a0] ;  /* 0x0000e800ff037b82 */ /* 0x000ea20000000800 */
[----:B-1----:R-:W-:Y:S01]  /*00c0*/  IMAD R0, R0, UR6, R9 ;  /* 0x0000000600007c24 */ /* 0x002fe2000f8e0209 */
[----:B0-----:R-:W-:-:S04]  /*00d0*/  ISETP.LE.OR P0, PT, R4, UR4, P0 ;  /* 0x0000000404007c0c */ /* 0x001fc80008703670 */
[----:B--2---:R-:W-:-:S13]  /*00e0*/  ISETP.GE.OR P0, PT, R0, R3, P0 ;  /* 0x000000030000720c */ /* 0x004fda0000706670 */
[----:B------:R-:W-:Y:S05]  /*00f0*/  @P0 EXIT ;  /* 0x000000000000094d */ /* 0x000fea0003800000 */
[----:B------:R-:W0:Y:S01]  /*0100*/  LDC R4, c[0x0][0x3a4] ;  /* 0x0000e900ff047b82 */ /* 0x000e220000000800 */
[----:B------:R-:W1:Y:S01]  /*0110*/  LDCU.64 UR6, c[0x0][0x358] ;  /* 0x00006b00ff0677ac */ /* 0x000e620008000a00 */
[----:B------:R-:W-:Y:S02]  /*0120*/  CS2R R12, SRZ ;  /* 0x00000000000c7805 */ /* 0x000fe4000001ff00 */
[----:B0-----:R-:W-:-:S13]  /*0130*/  ISETP.GE.AND P0, PT, R4, 0x1, PT ;  /* 0x000000010400780c */ /* 0x001fda0003f06270 */
[----:B-1----:R-:W-:Y:S05]  /*0140*/  @!P0 BRA `(.L_x_0) ;  /* 0x0000000400ac8947 */ /* 0x002fea0003800000 */
[C---:B------:R-:W-:Y:S01]  /*0150*/  ISETP.GE.U32.AND P1, PT, R4.reuse, 0x8, PT ;  /* 0x000000080400780c */ /* 0x040fe20003f26070 */
[----:B------:R-:W-:Y:S01]  /*0160*/  IMAD R25, R5, UR4, R2 ;  /* 0x0000000405197c24 */ /* 0x000fe2000f8e0202 */
[----:B------:R-:W-:Y:S01]  /*0170*/  LOP3.LUT R7, R4, 0x7, RZ, 0xc0, !PT ;  /* 0x0000000704077812 */ /* 0x000fe200078ec0ff */
[----:B------:R-:W-:Y:S01]  /*0180*/  HFMA2 R24, -RZ, RZ, 0, 0 ;  /* 0x00000000ff187431 */ /* 0x000fe200000001ff */
[----:B------:R-:W-:Y:S01]  /*0190*/  CS2R R12, SRZ ;  /* 0x00000000000c7805 */ /* 0x000fe2000001ff00 */
[----:B------:R-:W-:Y:S01]  /*01a0*/  IMAD R25, R25, R4, RZ ;  /* 0x0000000419197224 */ /* 0x000fe200078e02ff */
[----:B------:R-:W-:-:S07]  /*01b0*/  ISETP.NE.AND P0, PT, R7, RZ, PT ;  /* 0x000000ff0700720c */ /* 0x000fce0003f05270 */
[----:B------:R-:W-:Y:S06]  /*01c0*/  @!P1 BRA `(.L_x_1) ;  /* 0x0000000000b49947 */ /* 0x000fec0003800000 */
[----:B------:R-:W-:Y:S02]  /*01d0*/  LOP3.LUT R24, R4, 0x7ffffff8, RZ, 0xc0, !PT ;  /* 0x7ffffff804187812 */ /* 0x000fe400078ec0ff */
[----:B------:R-:W-:Y:S02]  /*01e0*/  CS2R R12, SRZ ;  /* 0x00000000000c7805 */ /* 0x000fe4000001ff00 */
[----:B------:R-:W-:Y:S02]  /*01f0*/  MOV R6, R25 ;  /* 0x0000001900067202 */ /* 0x000fe40000000f00 */
[----:B------:R-:W-:Y:S02]  /*0200*/  MOV R26, R0 ;  /* 0x00000000001a7202 */ /* 0x000fe40000000f00 */
[----:B------:R-:W-:-:S07]  /*0210*/  IADD3 R27, PT, PT, -R24, RZ, RZ ;  /* 0x000000ff181b7210 */ /* 0x000fce0007ffe1ff */
.L_x_2:
[----:B------:R-:W0:Y:S08]  /*0220*/  LDC.64 R22, c[0x0][0x380] ;  /* 0x0000e000ff167b82 */ /* 0x000e300000000a00 */
[----:B------:R-:W1:Y:S01]  /*0230*/  LDC.64 R18, c[0x0][0x388] ;  /* 0x0000e200ff127b82 */ /* 0x000e620000000a00 */
[----:B0-----:R-:W-:-:S05]  /*0240*/  IMAD.WIDE R22, R6, 0x8, R22 ;  /* 0x0000000806167825 */ /* 0x001fca00078e0216 */
[----:B------:R-:W2:Y:S01]  /*0250*/  LDG.E.64 R10, desc[UR6][R22.64] ;  /* 0x00000006160a7981 */ /* 0x000ea2000c1e1b00 */
[----:B-1----:R-:W-:-:S03]  /*0260*/  IMAD.WIDE R18, R26, 0x8, R18 ;  /* 0x000000081a127825 */ /* 0x002fc600078e0212 */
[----:B------:R-:W3:Y:S04]  /*0270*/  LDG.E.64 R8, desc[UR6][R22.64+0x8] ;  /* 0x0000080616087981 */ /* 0x000ee8000c1e1b00 */
[----:B------:R-:W2:Y:S01]  /*0280*/  LDG.E.64 R16, desc[UR6][R18.64] ;  /* 0x0000000612107981 */ /* 0x000ea2000c1e1b00 */
[----:B------:R-:W-:-:S05]  /*0290*/  IMAD.WIDE R28, R3, 0x8, R18 ;  /* 0x00000008031c7825 */ /* 0x000fca00078e0212 */
[----:B------:R-:W3:Y:S01]  /*02a0*/  LDG.E.64 R14, desc[UR6][R28.64] ;  /* 0x000000061c0e7981 */ /* 0x000ee2000c1e1b00 */
[----:B------:R-:W-:Y:S01]  /*02b0*/  IMAD.WIDE R20, R3, 0x8, R28 ;  /* 0x0000000803147825 */ /* 0x000fe200078e021c */
[----:B--2---:R-:W-:Y:S02]  /*02c0*/  DFMA R16, R10, R16, R12 ;  /* 0x000000100a10722b */ /* 0x004fe4000000000c */
[----:B------:R-:W2:Y:S04]  /*02d0*/  LDG.E.64 R12, desc[UR6][R22.64+0x10] ;  /* 0x00001006160c7981 */ /* 0x000ea8000c1e1b00 */
[----:B------:R0:W2:Y:S02]  /*02e0*/  LDG.E.64 R10, desc[UR6][R20.64] ;  /* 0x00000006140a7981 */ /* 0x0000a4000c1e1b00 */
[----:B---3--:R-:W-:-:S02]  /*02f0*/  DFMA R14, R8, R14, R16 ;  /* 0x0000000e080e722b */ /* 0x008fc40000000010 */
[----:B------:R-:W3:Y:S01]  /*0300*/  LDG.E.64 R8, desc[UR6][R22.64+0x18] ;  /* 0x0000180616087981 */ /* 0x000ee2000c1e1b00 */
[----:B0-----:R-:W-:-:S05]  /*0310*/  IMAD.WIDE R20, R3, 0x8, R20 ;  /* 0x0000000803147825 */ /* 0x001fca00078e0214 */
[----:B------:R-:W3:Y:S01]  /*0320*/  LDG.E.64 R16, desc[UR6][R20.64] ;  /* 0x0000000614107981 */ /* 0x000ee2000c1e1b00 */
[C---:B------:R-:W-:Y:S01]  /*0330*/  IMAD.WIDE R18, R3.reuse, 0x8, R20 ;  /* 0x0000000803127825 */ /* 0x040fe200078e0214 */
[----:B--2---:R-:W-:Y:S02]  /*0340*/  DFMA R10, R12, R10, R14 ;  /* 0x0000000a0c0a722b */ /* 0x004fe4000000000e */
[----:B------:R-:W2:Y:S04]  /*0350*/  LDG.E.64 R20, desc[UR6][R22.64+0x38] ;  /* 0x0000380616147981 */ /* 0x000ea8000c1e1b00 */
[----:B------:R-:W4:Y:S04]  /*0360*/  LDG.E.64 R14, desc[UR6][R22.64+0x20] ;  /* 0x00002006160e7981 */ /* 0x000f28000c1e1b00 */
[----:B------:R-:W4:Y:S01]  /*0370*/  LDG.E.64 R12, desc[UR6][R18.64] ;  /* 0x00000006120c7981 */ /* 0x000f22000c1e1b00 */
[----:B------:R-:W-:Y:S01]  /*0380*/  IMAD.WIDE R28, R3, 0x8, R18 ;  /* 0x00000008031c7825 */ /* 0x000fe200078e0212 */
[----:B---3--:R-:W-:-:S02]  /*0390*/  DFMA R16, R8, R16, R10 ;  /* 0x000000100810722b */ /* 0x008fc4000000000a */
[----:B------:R-:W3:Y:S04]  /*03a0*/  LDG.E.64 R8, desc[UR6][R22.64+0x28] ;  /* 0x0000280616087981 */ /* 0x000ee8000c1e1b00 */
[----:B------:R0:W3:Y:S02]  /*03b0*/  LDG.E.64 R10, desc[UR6][R28.64] ;  /* 0x000000061c0a7981 */ /* 0x0000e4000c1e1b00 */
[----:B0-----:R-:W-:-:S04]  /*03c0*/  IMAD.WIDE R28, R3, 0x8, R28 ;  /* 0x00000008031c7825 */ /* 0x001fc800078e021c */
[----:B------:R-:W-:-:S06]  /*03d0*/  IMAD.WIDE R18, R3, 0x8, R28 ;  /* 0x0000000803127825 */ /* 0x000fcc00078e021c */
[----:B------:R-:W2:Y:S01]  /*03e0*/  LDG.E.64 R18, desc[UR6][R18.64] ;  /* 0x0000000612127981 */ /* 0x000ea2000c1e1b00 */
[----:B----4-:R-:W-:-:S03]  /*03f0*/  DFMA R12, R14, R12, R16 ;  /* 0x0000000c0e0c722b */ /* 0x010fc60000000010 */
[----:B------:R-:W4:Y:S04]  /*0400*/  LDG.E.64 R14, desc[UR6][R22.64+0x30] ;  /* 0x00003006160e7981 */ /* 0x000f28000c1e1b00 */
[----:B------:R-:W4:Y:S01]  /*0410*/  LDG.E.64 R16, desc[UR6][R28.64] ;  /* 0x000000061c107981 */ /* 0x000f22000c1e1b00 */
[----:B------:R-:W-:Y:S01]  /*0420*/  IADD3 R27, PT, PT, R27, 0x8, RZ ;  /* 0x000000081b1b7810 */ /* 0x000fe20007ffe0ff */
[----:B---3--:R-:W-:-:S03]  /*0430*/  DFMA R8, R8, R10, R12 ;  /* 0x0000000a0808722b */ /* 0x008fc6000000000c */
[----:B------:R-:W-:Y:S02]  /*0440*/  ISETP.NE.AND P1, PT, R27, RZ, PT ;  /* 0x000000ff1b00720c */ /* 0x000fe40003f25270 */
[----:B------:R-:W-:Y:S02]  /*0450*/  IADD3 R6, PT, PT, R6, 0x8, RZ ;  /* 0x0000000806067810 */ /* 0x000fe40007ffe0ff */
[----:B------:R-:W-:Y:S01]  /*0460*/  LEA R26, R3, R26, 0x3 ;  /* 0x0000001a031a7211 */ /* 0x000fe200078e18ff */
[----:B----4-:R-:W-:-:S08]  /*0470*/  DFMA R8, R14, R16, R8 ;  /* 0x000000100e08722b */ /* 0x010fd00000000008 */
[----:B--2---:R-:W-:Y:S01]  /*0480*/  DFMA R12, R20, R18, R8 ;  /* 0x00000012140c722b */ /* 0x004fe20000000008 */
[----:B------:R-:W-:Y:S10]  /*0490*/  @P1 BRA `(.L_x_2) ;  /* 0xfffffffc00601947 */ /* 0x000ff4000383ffff */
.L_x_1:
[----:B------:R-:W-:Y:S05]  /*04a0*/  @!P0 BRA `(.L_x_0) ;  /* 0x0000000000d48947 */ /* 0x000fea0003800000 */
[----:B------:R-:W-:Y:S02]  /*04b0*/  ISETP.GE.U32.AND P0, PT, R7, 0x4, PT ;  /* 0x000000040700780c */ /* 0x000fe40003f06070 */
[----:B------:R-:W-:-:S04]  /*04c0*/  LOP3.LUT R26, R4, 0x3, RZ, 0xc0, !PT ;  /* 0x00000003041a7812 */ /* 0x000fc800078ec0ff */
[----:B------:R-:W-:-:S07]  /*04d0*/  ISETP.NE.AND P1, PT, R26, RZ, PT ;  /* 0x000000ff1a00720c */ /* 0x000fce0003f25270 */
[----:B------:R-:W-:Y:S06]  /*04e0*/  @!P0 BRA `(.L_x_3) ;  /* 0x0000000000588947 */ /* 0x000fec0003800000 */
[----:B------:R-:W0:Y:S01]  /*04f0*/  LDC.64 R28, c[0x0][0x380] ;  /* 0x0000e000ff1c7b82 */ /* 0x000e220000000a00 */
[----:B------:R-:W-:Y:S01]  /*0500*/  IADD3 R9, PT, PT, R25, R24, RZ ;  /* 0x0000001819097210 */ /* 0x000fe20007ffe0ff */
[----:B------:R-:W-:-:S06]  /*0510*/  IMAD R11, R24, R3, R0 ;  /* 0x00000003180b7224 */ /* 0x000fcc00078e0200 */
[----:B------:R-:W1:Y:S01]  /*0520*/  LDC.64 R6, c[0x0][0x388] ;  /* 0x0000e200ff067b82 */ /* 0x000e620000000a00 */
[----:B0-----:R-:W-:-:S05]  /*0530*/  IMAD.WIDE R28, R9, 0x8, R28 ;  /* 0x00000008091c7825 */ /* 0x001fca00078e021c */
[----:B------:R-:W2:Y:S01]  /*0540*/  LDG.E.64 R22, desc[UR6][R28.64] ;  /* 0x000000061c167981 */ /* 0x000ea2000c1e1b00 */
[----:B-1----:R-:W-:-:S05]  /*0550*/  IMAD.WIDE R6, R11, 0x8, R6 ;  /* 0x000000080b067825 */ /* 0x002fca00078e0206 */
[----:B------:R-:W2:Y:S01]  /*0560*/  LDG.E.64 R20, desc[UR6][R6.64] ;  /* 0x0000000606147981 */ /* 0x000ea2000c1e1b00 */
[----:B------:R-:W-:-:S05]  /*0570*/  IMAD.WIDE R10, R3, 0x8, R6 ;  /* 0x00000008030a7825 */ /* 0x000fca00078e0206 */
[----:B------:R-:W3:Y:S01]  /*0580*/  LDG.E.64 R8, desc[UR6][R10.64] ;  /* 0x000000060a087981 */ /* 0x000ee2000c1e1b00 */
[----:B------:R-:W-:-:S03]  /*0590*/  IMAD.WIDE R16, R3, 0x8, R10 ;  /* 0x0000000803107825 */ /* 0x000fc600078e020a */
[----:B------:R-:W3:Y:S04]  /*05a0*/  LDG.E.64 R6, desc[UR6][R28.64+0x8] ;  /* 0x000008061c067981 */ /* 0x000ee8000c1e1b00 */
[----:B------:R-:W4:Y:S01]  /*05b0*/  LDG.E.64 R14, desc[UR6][R16.64] ;  /* 0x00000006100e7981 */ /* 0x000f22000c1e1b00 */
[----:B------:R-:W-:-:S03]  /*05c0*/  IMAD.WIDE R18, R3, 0x8, R16 ;  /* 0x0000000803127825 */ /* 0x000fc600078e0210 */
[----:B------:R-:W4:Y:S04]  /*05d0*/  LDG.E.64 R10, desc[UR6][R28.64+0x10] ;  /* 0x000010061c0a7981 */ /* 0x000f28000c1e1b00 */
[----:B------:R-:W5:Y:S04]  /*05e0*/  LDG.E.64 R18, desc[UR6][R18.64] ;  /* 0x0000000612127981 */ /* 0x000f68000c1e1b00 */
[----:B------:R-:W5:Y:S01]  /*05f0*/  LDG.E.64 R16, desc[UR6][R28.64+0x18] ;  /* 0x000018061c107981 */ /* 0x000f62000c1e1b00 */
[----:B------:R-:W-:Y:S01]  /*0600*/  IADD3 R24, PT, PT, R24, 0x4, RZ ;  /* 0x0000000418187810 */ /* 0x000fe20007ffe0ff */
[----:B--2---:R-:W-:-:S08]  /*0610*/  DFMA R20, R22, R20, R12 ;  /* 0x000000141614722b */ /* 0x004fd0000000000c */
[----:B---3--:R-:W-:-:S08]  /*0620*/  DFMA R6, R6, R8, R20 ;  /* 0x000000080606722b */ /* 0x008fd00000000014 */
[----:B----4-:R-:W-:-:S08]  /*0630*/  DFMA R6, R10, R14, R6 ;  /* 0x0000000e0a06722b */ /* 0x010fd00000000006 */
[----:B-----5:R-:W-:-:S11]  /*0640*/  DFMA R12, R16, R18, R6 ;  /* 0x00000012100c722b */ /* 0x020fd60000000006 */
.L_x_3:
[----:B------:R-:W-:Y:S05]  /*0650*/  @!P1 BRA `(.L_x_0) ;  /* 0x0000000000689947 */ /* 0x000fea0003800000 */
[----:B------:R-:W0:Y:S01]  /*0660*/  LDC.64 R20, c[0x0][0x380] ;  /* 0x0000e000ff147b82 */ /* 0x000e220000000a00 */
[----:B------:R-:W-:Y:S02]  /*0670*/  ISETP.NE.AND P0, PT, R26, 0x1, PT ;  /* 0x000000011a00780c */ /* 0x000fe40003f05270 */
[----:B------:R-:W-:-:S04]  /*0680*/  LOP3.LUT R4, R4, 0x1, RZ, 0xc0, !PT ;  /* 0x0000000104047812 */ /* 0x000fc800078ec0ff */
[----:B------:R-:W-:Y:S01]  /*0690*/  ISETP.NE.U32.AND P1, PT, R4, 0x1, PT ;  /* 0x000000010400780c */ /* 0x000fe20003f25070 */
[----:B------:R-:W1:Y:S06]  /*06a0*/  LDC.64 R10, c[0x0][0x388] ;  /* 0x0000e200ff0a7b82 */ /* 0x000e6c0000000a00 */
[----:B------:R-:W-:Y:S01]  /*06b0*/  @P0 IADD3 R15, PT, PT, R25, R24, RZ ;  /* 0x00000018190f0210 */ /* 0x000fe20007ffe0ff */
[C---:B------:R-:W-:Y:S01]  /*06c0*/  @P0 IMAD R23, R24.reuse, R3, R0 ;  /* 0x0000000318170224 */ /* 0x040fe200078e0200 */
[----:B------:R-:W2:Y:S08]  /*06d0*/  LDC.64 R8, c[0x0][0x380] ;  /* 0x0000e000ff087b82 */ /* 0x000eb00000000a00 */
[----:B------:R-:W3:Y:S01]  /*06e0*/  LDC.64 R6, c[0x0][0x388] ;  /* 0x0000e200ff067b82 */ /* 0x000ee20000000a00 */
[----:B0-----:R-:W-:Y:S01]  /*06f0*/  @P0 IMAD.WIDE R20, R15, 0x8, R20 ;  /* 0x000000080f140825 */ /* 0x001fe200078e0214 */
[----:B------:R-:W-:-:S04]  /*0700*/  @P0 IADD3 R24, PT, PT, R24, 0x2, RZ ;  /* 0x0000000218180810 */ /* 0x000fc80007ffe0ff */
[----:B------:R-:W4:Y:S01]  /*0710*/  @P0 LDG.E.64 R14, desc[UR6][R20.64] ;  /* 0x00000006140e0981 */ /* 0x000f22000c1e1b00 */
[----:B-1----:R-:W-:-:S03]  /*0720*/  @P0 IMAD.WIDE R22, R23, 0x8, R10 ;  /* 0x0000000817160825 */ /* 0x002fc600078e020a */
[----:B------:R-:W5:Y:S04]  /*0730*/  @P0 LDG.E.64 R16, desc[UR6][R20.64+0x8] ;  /* 0x0000080614100981 */ /* 0x000f68000c1e1b00 */
[----:B------:R-:W4:Y:S01]  /*0740*/  @P0 LDG.E.64 R10, desc[UR6][R22.64] ;  /* 0x00000006160a0981 */ /* 0x000f22000c1e1b00 */
[----:B------:R-:W-:Y:S01]  /*0750*/  @P0 IMAD.WIDE R18, R3, 0x8, R22 ;  /* 0x0000000803120825 */ /* 0x000fe200078e0216 */
[----:B------:R-:W-:-:S03]  /*0760*/  @!P1 IADD3 R25, PT, PT, R25, R24, RZ ;  /* 0x0000001819199210 */ /* 0x000fc60007ffe0ff */
[----:B------:R-:W-:Y:S02]  /*0770*/  @!P1 IMAD R27, R24, R3, R0 ;  /* 0x00000003181b9224 */ /* 0x000fe400078e0200 */
[----:B------:R-:W5:Y:S01]  /*0780*/  @P0 LDG.E.64 R18, desc[UR6][R18.64] ;  /* 0x0000000612120981 */ /* 0x000f62000c1e1b00 */
[----:B--2---:R-:W-:-:S04]  /*0790*/  @!P1 IMAD.WIDE R8, R25, 0x8, R8 ;  /* 0x0000000819089825 */ /* 0x004fc800078e0208 */
[----:B---3--:R-:W-:Y:S02]  /*07a0*/  @!P1 IMAD.WIDE R6, R27, 0x8, R6 ;  /* 0x000000081b069825 */ /* 0x008fe400078e0206 */
[----:B------:R-:W2:Y:S04]  /*07b0*/  @!P1 LDG.E.64 R8, desc[UR6][R8.64] ;  /* 0x0000000608089981 */ /* 0x000ea8000c1e1b00 */
[----:B------:R-:W2:Y:S01]  /*07c0*/  @!P1 LDG.E.64 R6, desc[UR6][R6.64] ;  /* 0x0000000606069981 */ /* 0x000ea2000c1e1b00 */
[----:B----4-:R-:W-:-:S08]  /*07d0*/  @P0 DFMA R10, R14, R10, R12 ;  /* 0x0000000a0e0a022b */ /* 0x010fd0000000000c */
[----:B-----5:R-:W-:-:S08]  /*07e0*/  @P0 DFMA R12, R16, R18, R10 ;  /* 0x00000012100c022b */ /* 0x020fd0000000000a */
[----:B--2---:R-:W-:-:S11]  /*07f0*/  @!P1 DFMA R12, R8, R6, R12 ;  /* 0x00000006080c922b */ /* 0x004fd6000000000c */
.L_x_0:
[----:B------:R-:W0:Y:S01]  /*0800*/  LDC.64 R6, c[0x0][0x390] ;  /* 0x0000e400ff067b82 */ /* 0x000e220000000a00 */
[----:B------:R-:W-:-:S04]  /*0810*/  IMAD R2, R5, UR4, R2 ;  /* 0x0000000405027c24 */ /* 0x000fc8000f8e0202 */
[----:B------:R-:W-:-:S04]  /*0820*/  IMAD R3, R2, R3, R0 ;  /* 0x0000000302037224 */ /* 0x000fc800078e0200 */
[----:B0-----:R-:W-:-:S05]  /*0830*/  IMAD.WIDE R2, R3, 0x8, R6 ;  /* 0x0000000803027825 */ /* 0x001fca00078e0206 */
[----:B------:R-:W-:Y:S01]  /*0840*/  STG.E.64 desc[UR6][R2.64], R12 ;  /* 0x0000000c02007986 */ /* 0x000fe2000c101b06 */
[----:B------:R-:W-:Y:S05]  /*0850*/  EXIT ;  /* 0x000000000000794d */ /* 0x000fea0003800000 */
.L_x_4:
[----:B------:R-:W-:-:S00]  /*0860*/  BRA `(.L_x_4) ;  /* 0xfffffffc00fc7947 */ /* 0x000fc0000383ffff */
[----:B------:R-:W-:-:S00]  /*0870*/  NOP ;  /* 0x0000000000007918 */ /* 0x000fc00000000000 */
        /* <DEDUP_REMOVED lines=8> */
.L_x_77:


//--------------------- .text._Z11d_matmul_2dPKdS0_Pdiii --------------------------
	.section	.text._Z11d_matmul_2dPKdS0_Pdiii,"ax",@progbits
	.align	128
        .global         _Z11d_matmul_2dPKdS0_Pdiii
        .type           _Z11d_matmul_2dPKdS0_Pdiii,@function
        .size           _Z11d_matmul_2dPKdS0_Pdiii,(.L_x_78 - _Z11d_matmul_2dPKdS0_Pdiii)
        .other          _Z11d_matmul_2dPKdS0_Pdiii,@"STO_CUDA_ENTRY STV_DEFAULT"
_Z11d_matmul_2dPKdS0_Pdiii:
.text._Z11d_matmul_2dPKdS0_Pdiii:
[----:B------:R-:W-:Y:S01]  /*0000*/  LDC R1, c[0x0][0x37c] ;  /* 0x0000df00ff017b82 */ /* 0x000fe20000000800 */
[----:B------:R-:W0:Y:S07]  /*0010*/  S2R R7, SR_TID.X ;  /* 0x0000000000077919 */ /* 0x000e2e0000002100 */
[----:B------:R-:W1:Y:S01]  /*0020*/  LDC R3, c[0x0][0x364] ;  /* 0x0000d900ff037b82 */ /* 0x000e620000000800 */
[----:B------:R-:W1:Y:S07]  /*0030*/  S2R R2, SR_TID.Y ;  /* 0x0000000000027919 */ /* 0x000e6e0000002200 */
[----:B------:R-:W0:Y:S08]  /*0040*/  S2UR UR5, SR_CTAID.X ;  /* 0x00000000000579c3 */ /* 0x000e300000002500 */
[----:B------:R-:W0:Y:S08]  /*0050*/  LDC R0, c[0x0][0x360] ;  /* 0x0000d800ff007b82 */ /* 0x000e300000000800 */
[----:B------:R-:W1:Y:S08]  /*0060*/  S2UR UR4, SR_CTAID.Y ;  /* 0x00000000000479c3 */ /* 0x000e700000002600 */
[----:B------:R-:W2:Y:S01]  /*0070*/  LDC.64 R4, c[0x0][0x398] ;  /* 0x0000e600ff047b82 */ /* 0x000ea20000000a00 */
[----:B0-----:R-:W-:-:S02]  /*0080*/  IMAD R0, R0, UR5, R7 ;  /* 0x0000000500007c24 */ /* 0x001fc4000f8e0207 */
[----:B-1----:R-:W-:-:S03]  /*0090*/  IMAD R3, R3, UR4, R2 ;  /* 0x0000000403037c24 */ /* 0x002fc6000f8e0202 */
[----:B--2---:R-:W-:-:S04]  /*00a0*/  ISETP.GE.AND P0, PT, R0, R5, PT ;  /* 0x000000050000720c */ /* 0x004fc80003f06270 */
[----:B------:R-:W-:-:S13]  /*00b0*/  ISETP.GE.OR P0, PT, R3, R4, P0 ;  /* 0x000000040300720c */ /* 0x000fda0000706670 */
[----:B------:R-:W-:Y:S05]  /*00c0*/  @P0 EXIT ;  /* 0x000000000000094d */ /* 0x000fea0003800000 */
[----:B------:R-:W0:Y:S01]  /*00d0*/  LDC R2, c[0x0][0x3a0] ;  /* 0x0000e800ff027b82 */ /* 0x000e220000000800 */
[----:B------:R-:W1:Y:S01]  /*00e0*/  LDCU.64 UR4, c[0x0][0x358] ;  /* 0x00006b00ff0477ac */ /* 0x000e620008000a00 */
[----:B------:R-:W-:Y:S02]  /*00f0*/  CS2R R18, SRZ ;  /* 0x0000000000127805 */ /* 0x000fe4000001ff00 */
[----:B0-----:R-:W-:-:S13]  /*0100*/  ISETP.GE.AND P0, PT, R2, 0x1, PT ;  /* 0x000000010200780c */ /* 0x001fda0003f06270 */
[----:B-1----:R-:W-:Y:S05]  /*0110*/  @!P0 BRA `(.L_x_5) ;  /* 0x0000000400e08947 */ /* 0x002fea0003800000 */
[C---:B------:R-:W-:Y:S01]  /*0120*/  ISETP.GE.U32.AND P1, PT, R2.reuse, 0x8, PT ;  /* 0x000000080200780c */ /* 0x040fe20003f26070 */
[----:B------:R-:W-:Y:S01]  /*0130*/  HFMA2 R7, -RZ, RZ, 0, 0 ;  /* 0x00000000ff077431 */ /* 0x000fe200000001ff */
[----:B------:R-:W-:Y:S01]  /*0140*/  LOP3.LUT R4, R2, 0x7, RZ, 0xc0, !PT ;  /* 0x0000000702047812 */ /* 0x000fe200078ec0ff */
[----:B------:R-:W-:Y:S01]  /*0150*/  IMAD R6, R3, R2, RZ ;  /* 0x0000000203067224 */ /* 0x000fe200078e02ff */
[----:B------:R-:W-:Y:S02]  /*0160*/  CS2R R18, SRZ ;  /* 0x0000000000127805 */ /* 0x000fe4000001ff00 */
[----:B------:R-:W-:-:S07]  /*0170*/  ISETP.NE.AND P0, PT, R4, RZ, PT ;  /* 0x000000ff0400720c */ /* 0x000fce0003f05270 */
[----:B------:R-:W-:Y:S06]  /*0180*/  @!P1 BRA `(.L_x_6) ;  /* 0x0000000000c49947 */ /* 0x000fec0003800000 */
[----:B------:R-:W0:Y:S01]  /*0190*/  LDC.64 R8, c[0x0][0x380] ;  /* 0x0000e000ff087b82 */ /* 0x000e220000000a00 */
[----:B------:R-:W-:Y:S01]  /*01a0*/  LOP3.LUT R7, R2, 0x7ffffff8, RZ, 0xc0, !PT ;  /* 0x7ffffff802077812 */ /* 0x000fe200078ec0ff */
[----:B------:R-:W-:Y:S01]  /*01b0*/  IMAD.MOV.U32 R28, RZ, RZ, R0 ;  /* 0x000000ffff1c7224 */ /* 0x000fe200078e0000 */
[----:B------:R-:W-:-:S03]  /*01c0*/  CS2R R18, SRZ ;  /* 0x0000000000127805 */ /* 0x000fc6000001ff00 */
[----:B------:R-:W-:Y:S02]  /*01d0*/  IMAD.MOV R26, RZ, RZ, -R7 ;  /* 0x000000ffff1a7224 */ /* 0x000fe400078e0a07 */
[----:B0-----:R-:W-:-:S03]  /*01e0*/  IMAD.WIDE.U32 R8, R6, 0x8, R8 ;  /* 0x0000000806087825 */ /* 0x001fc600078e0008 */
[----:B------:R-:W-:-:S04]  /*01f0*/  IADD3 R10, P1, PT, R8, 0x20, RZ ;  /* 0x00000020080a7810 */ /* 0x000fc80007f3e0ff */
[----:B------:R-:W-:-:S09]  /*0200*/  IADD3.X R11, PT, PT, RZ, R9, RZ, P1, !PT ;  /* 0x00000009ff0b7210 */ /* 0x000fd20000ffe4ff */
.L_x_7:
[----:B------:R-:W0:Y:S01]  /*0210*/  LDC.64 R22, c[0x0][0x388] ;  /* 0x0000e200ff167b82 */ /* 0x000e220000000a00 */
[----:B------:R-:W-:Y:S01]  /*0220*/  MOV R8, R10 ;  /* 0x0000000a00087202 */ /* 0x000fe20000000f00 */
[----:B------:R-:W-:-:S05]  /*0230*/  IMAD.MOV.U32 R9, RZ, RZ, R11 ;  /* 0x000000ffff097224 */ /* 0x000fca00078e000b */
[----:B------:R-:W2:Y:S04]  /*0240*/  LDG.E.64 R14, desc[UR4][R8.64+-0x20] ;  /* 0xffffe004080e7981 */ /* 0x000ea8000c1e1b00 */
[----:B------:R-:W3:Y:S01]  /*0250*/  LDG.E.64 R10, desc[UR4][R8.64+-0x18] ;  /* 0xffffe804080a7981 */ /* 0x000ee2000c1e1b00 */
[----:B0-----:R-:W-:-:S05]  /*0260*/  IMAD.WIDE R22, R28, 0x8, R22 ;  /* 0x000000081c167825 */ /* 0x001fca00078e0216 */
        /* <DEDUP_REMOVED lines=14> */
[----:B------:R-:W2:Y:S01]  /*0350*/  LDG.E.64 R14, desc[UR4][R22.64] ;  /* 0x00000004160e7981 */ /* 0x000ea2000c1e1b00 */
[----:B------:R-:W-:Y:S01]  /*0360*/  IMAD.WIDE R24, R5, 0x8, R22 ;  /* 0x0000000805187825 */ /* 0x000fe200078e0216 */
[----:B---3--:R-:W-:-:S02]  /*0370*/  DFMA R18, R10, R18, R12 ;  /* 0x000000120a12722b */ /* 0x008fc4000000000c */
[----:B------:R-:W3:Y:S04]  /*0380*/  LDG.E.64 R22, desc[UR4][R8.64+0x18] ;  /* 0x0000180408167981 */ /* 0x000ee8000c1e1b00 */
[----:B------:R-:W4:Y:S04]  /*0390*/  LDG.E.64 R10, desc[UR4][R8.64+0x8] ;  /* 0x00000804080a7981 */ /* 0x000f28000c1e1b00 */
[----:B------:R0:W4:Y:S02]  /*03a0*/  LDG.E.64 R12, desc[UR4][R24.64] ;  /* 0x00000004180c7981 */ /* 0x000124000c1e1b00 */
[----:B0-----:R-:W-:-:S04]  /*03b0*/  IMAD.WIDE R24, R5, 0x8, R24 ;  /* 0x0000000805187825 */ /* 0x001fc800078e0218 */
[----:B------:R-:W-:-:S06]  /*03c0*/  IMAD.WIDE R20, R5, 0x8, R24 ;  /* 0x0000000805147825 */ /* 0x000fcc00078e0218 */
[----:B------:R-:W3:Y:S01]  /*03d0*/  LDG.E.64 R20, desc[UR4][R20.64] ;  /* 0x0000000414147981 */ /* 0x000ee2000c1e1b00 */
[----:B--2---:R-:W-:-:S03]  /*03e0*/  DFMA R14, R16, R14, R18 ;  /* 0x0000000e100e722b */ /* 0x004fc60000000012 */
[----:B------:R-:W2:Y:S04]  /*03f0*/  LDG.E.64 R16, desc[UR4][R8.64+0x10] ;  /* 0x0000100408107981 */ /* 0x000ea8000c1e1b00 */
[----:B------:R-:W2:Y:S01]  /*0400*/  LDG.E.64 R18, desc[UR4][R24.64] ;  /* 0x0000000418127981 */ /* 0x000ea2000c1e1b00 */
[----:B------:R-:W-:-:S04]  /*0410*/  IADD3 R26, PT, PT, R26, 0x8, RZ ;  /* 0x000000081a1a7810 */ /* 0x000fc80007ffe0ff */
[----:B------:R-:W-:Y:S01]  /*0420*/  ISETP.NE.AND P1, PT, R26, RZ, PT ;  /* 0x000000ff1a00720c */ /* 0x000fe20003f25270 */
[----:B----4-:R-:W-:Y:S01]  /*0430*/  DFMA R10, R10, R12, R14 ;  /* 0x0000000c0a0a722b */ /* 0x010fe2000000000e */
[----:B------:R-:W-:-:S07]  /*0440*/  LEA R28, R5, R28, 0x3 ;  /* 0x0000001c051c7211 */ /* 0x000fce00078e18ff */
[----:B--2---:R-:W-:Y:S01]  /*0450*/  DFMA R18, R16, R18, R10 ;  /* 0x000000121012722b */ /* 0x004fe2000000000a */
[----:B------:R-:W-:-:S07]  /*0460*/  IADD3 R10, P2, PT, R8, 0x40, RZ ;  /* 0x00000040080a7810 */ /* 0x000fce0007f5e0ff */
[----:B---3--:R-:W-:Y:S01]  /*0470*/  DFMA R18, R22, R20, R18 ;  /* 0x000000141612722b */ /* 0x008fe20000000012 */
[----:B------:R-:W-:Y:S01]  /*0480*/  IMAD.X R11, RZ, RZ, R9, P2 ;  /* 0x000000ffff0b7224 */ /* 0x000fe200010e0609 */
[----:B------:R-:W-:Y:S09]  /*0490*/  @P1 BRA `(.L_x_7) ;  /* 0xfffffffc005c1947 */ /* 0x000ff2000383ffff */
.L_x_6:
[----:B------:R-:W-:Y:S05]  /*04a0*/  @!P0 BRA `(.L_x_5) ;  /* 0x0000000000fc8947 */ /* 0x000fea0003800000 */
[----:B------:R-:W-:Y:S02]  /*04b0*/  ISETP.GE.U32.AND P1, PT, R4, 0x4, PT ;  /* 0x000000040400780c */ /* 0x000fe40003f26070 */
[----:B------:R-:W-:-:S04]  /*04c0*/  LOP3.LUT R26, R2, 0x3, RZ, 0xc0, !PT ;  /* 0x00000003021a7812 */ /* 0x000fc800078ec0ff */
[----:B------:R-:W-:-:S07]  /*04d0*/  ISETP.NE.AND P0, PT, R26, RZ, PT ;  /* 0x000000ff1a00720c */ /* 0x000fce0003f05270 */
[----:B------:R-:W-:Y:S06]  /*04e0*/  @!P1 BRA `(.L_x_8) ;  /* 0x00000000006c9947 */ /* 0x000fec0003800000 */
[----:B------:R-:W0:Y:S01]  /*04f0*/  LDC.64 R24, c[0x0][0x380] ;  /* 0x0000e000ff187b82 */ /* 0x000e220000000a00 */
[----:B------:R-:W1:Y:S01]  /*0500*/  LDCU.64 UR6, c[0x0][0x380] ;  /* 0x00007000ff0677ac */ /* 0x000e620008000a00 */
[C---:B------:R-:W-:Y:S01]  /*0510*/  IMAD.IADD R9, R6.reuse, 0x1, R7 ;  /* 0x0000000106097824 */ /* 0x040fe200078e0207 */
[----:B------:R-:W-:Y:S01]  /*0520*/  IADD3 R4, P1, PT, R6, R7, RZ ;  /* 0x0000000706047210 */ /* 0x000fe20007f3e0ff */
[----:B------:R-:W-:-:S04]  /*0530*/  IMAD R13, R7, R5, R0 ;  /* 0x00000005070d7224 */ /* 0x000fc800078e0200 */
[----:B------:R-:W2:Y:S01]  /*0540*/  LDC.64 R10, c[0x0][0x388] ;  /* 0x0000e200ff0a7b82 */ /* 0x000ea20000000a00 */
[----:B0-----:R-:W-:-:S06]  /*0550*/  IMAD.WIDE.U32 R24, R9, 0x8, R24 ;  /* 0x0000000809187825 */ /* 0x001fcc00078e0018 */
[----:B------:R-:W3:Y:S01]  /*0560*/  LDG.E.64 R24, desc[UR4][R24.64] ;  /* 0x0000000418187981 */ /* 0x000ee2000c1e1b00 */
[----:B--2---:R-:W-:Y:S01]  /*0570*/  IMAD.WIDE R10, R13, 0x8, R10 ;  /* 0x000000080d0a7825 */ /* 0x004fe200078e020a */
[----:B------:R-:W-:Y:S02]  /*0580*/  IADD3.X R13, PT, PT, RZ, RZ, RZ, P1, !PT ;  /* 0x000000ffff0d7210 */ /* 0x000fe40000ffe4ff */
[C---:B-1----:R-:W-:Y:S02]  /*0590*/  LEA R28, P1, R4.reuse, UR6, 0x3 ;  /* 0x00000006041c7c11 */ /* 0x042fe4000f8218ff */
[----:B------:R-:W3:Y:S01]  /*05a0*/  LDG.E.64 R8, desc[UR4][R10.64] ;  /* 0x000000040a087981 */ /* 0x000ee2000c1e1b00 */
[----:B------:R-:W-:Y:S01]  /*05b0*/  IMAD.WIDE R14, R5, 0x8, R10 ;  /* 0x00000008050e7825 */ /* 0x000fe200078e020a */
[----:B------:R-:W-:-:S05]  /*05c0*/  LEA.HI.X R29, R4, UR7, R13, 0x3, P1 ;  /* 0x00000007041d7c11 */ /* 0x000fca00088f1c0d */
[----:B------:R-:W2:Y:S01]  /*05d0*/  LDG.E.64 R12, desc[UR4][R28.64+0x8] ;  /* 0x000008041c0c7981 */ /* 0x000ea2000c1e1b00 */
[----:B------:R-:W-:-:S03]  /*05e0*/  IMAD.WIDE R20, R5, 0x8, R14 ;  /* 0x0000000805147825 */ /* 0x000fc600078e020e */
[----:B------:R-:W2:Y:S04]  /*05f0*/  LDG.E.64 R10, desc[UR4][R14.64] ;  /* 0x000000040e0a7981 */ /* 0x000ea8000c1e1b00 */
[----:B------:R-:W4:Y:S01]  /*0600*/  LDG.E.64 R16, desc[UR4][R20.64] ;  /* 0x0000000414107981 */ /* 0x000f22000c1e1b00 */
[----:B------:R-:W-:-:S03]  /*0610*/  IMAD.WIDE R22, R5, 0x8, R20 ;  /* 0x0000000805167825 */ /* 0x000fc600078e0214 */
[----:B------:R-:W4:Y:S04]  /*0620*/  LDG.E.64 R14, desc[UR4][R28.64+0x10] ;  /* 0x000010041c0e7981 */ /* 0x000f28000c1e1b00 */
[----:B------:R-:W5:Y:S04]  /*0630*/  LDG.E.64 R20, desc[UR4][R28.64+0x18] ;  /* 0x000018041c147981 */ /* 0x000f68000c1e1b00 */
[----:B------:R-:W5:Y:S01]  /*0640*/  LDG.E.64 R22, desc[UR4][R22.64] ;  /* 0x0000000416167981 */ /* 0x000f62000c1e1b00 */
[----:B------:R-:W-:Y:S01]  /*0650*/  VIADD R7, R7, 0x4 ;  /* 0x0000000407077836 */ /* 0x000fe20000000000 */
[----:B---3--:R-:W-:-:S08]  /*0660*/  DFMA R8, R24, R8, R18 ;  /* 0x000000081808722b */ /* 0x008fd00000000012 */
[----:B--2---:R-:W-:-:S08]  /*0670*/  DFMA R8, R12, R10, R8 ;  /* 0x0000000a0c08722b */ /* 0x004fd00000000008 */
[----:B----4-:R-:W-:-:S08]  /*0680*/  DFMA R8, R14, R16, R8 ;  /* 0x000000100e08722b */ /* 0x010fd00000000008 */
[----:B-----5:R-:W-:-:S11]  /*0690*/  DFMA R18, R20, R22, R8 ;  /* 0x000000161412722b */ /* 0x020fd60000000008 */
.L_x_8:
[----:B------:R-:W-:Y:S05]  /*06a0*/  @!P0 BRA `(.L_x_5) ;  /* 0x00000000007c8947 */ /* 0x000fea0003800000 */
[----:B------:R-:W-:Y:S01]  /*06b0*/  ISETP.NE.AND P1, PT, R26, 0x1, PT ;  /* 0x000000011a00780c */ /* 0x000fe20003f25270 */
[----:B------:R-:W0:Y:S01]  /*06c0*/  LDC.64 R12, c[0x0][0x380] ;  /* 0x0000e000ff0c7b82 */ /* 0x000e220000000a00 */
[----:B------:R-:W-:-:S04]  /*06d0*/  LOP3.LUT R2, R2, 0x1, RZ, 0xc0, !PT ;  /* 0x0000000102027812 */ /* 0x000fc800078ec0ff */
[----:B------:R-:W-:-:S03]  /*06e0*/  ISETP.NE.U32.AND P0, PT, R2, 0x1, PT ;  /* 0x000000010200780c */ /* 0x000fc60003f05070 */
[----:B------:R-:W1:Y:S04]  /*06f0*/  LDC.64 R20, c[0x0][0x388] ;  /* 0x0000e200ff147b82 */ /* 0x000e680000000a00 */
[C---:B------:R-:W-:Y:S01]  /*0700*/  @P1 IADD3 R17, PT, PT, R6.reuse, R7, RZ ;  /* 0x0000000706111210 */ /* 0x040fe20007ffe0ff */
[C---:B------:R-:W-:Y:S01]  /*0710*/  @P1 IMAD R23, R7.reuse, R5, R0 ;  /* 0x0000000507171224 */ /* 0x040fe200078e0200 */
[----:B------:R-:W-:Y:S01]  /*0720*/  @P1 IADD3 R2, P2, PT, R6, R7, RZ ;  /* 0x0000000706021210 */ /* 0x000fe20007f5e0ff */
[----:B------:R-:W-:Y:S01]  /*0730*/  @P1 VIADD R7, R7, 0x2 ;  /* 0x0000000207071836 */ /* 0x000fe20000000000 */
[----:B------:R-:W2:Y:S02]  /*0740*/  @P1 LDC.64 R8, c[0x0][0x380] ;  /* 0x0000e000ff081b82 */ /* 0x000ea40000000a00 */
[----:B------:R-:W-:-:S06]  /*0750*/  @P1 IADD3.X R4, PT, PT, RZ, RZ, RZ, P2, !PT ;  /* 0x000000ffff041210 */ /* 0x000fcc00017fe4ff */
[----:B------:R-:W3:Y:S01]  /*0760*/  LDC.64 R14, c[0x0][0x380] ;  /* 0x0000e000ff0e7b82 */ /* 0x000ee20000000a00 */
[----:B0-----:R-:W-:-:S07]  /*0770*/  @P1 IMAD.WIDE.U32 R16, R17, 0x8, R12 ;  /* 0x0000000811101825 */ /* 0x001fce00078e000c */
[----:B------:R-:W0:Y:S01]  /*0780*/  LDC.64 R10, c[0x0][0x388] ;  /* 0x0000e200ff0a7b82 */ /* 0x000e220000000a00 */
[----:B-1----:R-:W-:Y:S01]  /*0790*/  @P1 IMAD.WIDE R20, R23, 0x8, R20 ;  /* 0x0000000817141825 */ /* 0x002fe200078e0214 */
[----:B------:R-:W4:Y:S04]  /*07a0*/  @P1 LDG.E.64 R16, desc[UR4][R16.64] ;  /* 0x0000000410101981 */ /* 0x000f28000c1e1b00 */
[----:B------:R-:W4:Y:S01]  /*07b0*/  @P1 LDG.E.64 R12, desc[UR4][R20.64] ;  /* 0x00000004140c1981 */ /* 0x000f22000c1e1b00 */
[----:B--2---:R-:W-:Y:S01]  /*07c0*/  @P1 LEA R8, P2, R2, R8, 0x3 ;  /* 0x0000000802081211 */ /* 0x004fe200078418ff */
[----:B------:R-:W-:-:S03]  /*07d0*/  @P1 IMAD.WIDE R22, R5, 0x8, R20 ;  /* 0x0000000805161825 */ /* 0x000fc600078e0214 */
[----:B------:R-:W-:Y:S01]  /*07e0*/  @P1 LEA.HI.X R9, R2, R9, R4, 0x3, P2 ;  /* 0x0000000902091211 */ /* 0x000fe200010f1c04 */
[----:B------:R-:W-:Y:S01]  /*07f0*/  @!P0 IMAD R27, R7, R5, R0 ;  /* 0x00000005071b8224 */ /* 0x000fe200078e0200 */
[----:B------:R-:W-:Y:S02]  /*0800*/  @!P0 IADD3 R25, PT, PT, R6, R7, RZ ;  /* 0x0000000706198210 */ /* 0x000fe40007ffe0ff */
[----:B------:R-:W2:Y:S04]  /*0810*/  @P1 LDG.E.64 R6, desc[UR4][R22.64] ;  /* 0x0000000416061981 */ /* 0x000ea8000c1e1b00 */
[----:B------:R-:W2:Y:S01]  /*0820*/  @P1 LDG.E.64 R8, desc[UR4][R8.64+0x8] ;  /* 0x0000080408081981 */ /* 0x000ea2000c1e1b00 */
[----:B---3--:R-:W-:-:S04]  /*0830*/  @!P0 IMAD.WIDE.U32 R14, R25, 0x8, R14 ;  /* 0x00000008190e8825 */ /* 0x008fc800078e000e */
[----:B0-----:R-:W-:Y:S02]  /*0840*/  @!P0 IMAD.WIDE R10, R27, 0x8, R10 ;  /* 0x000000081b0a8825 */ /* 0x001fe400078e020a */
[----:B------:R-:W3:Y:S04]  /*0850*/  @!P0 LDG.E.64 R14, desc[UR4][R14.64] ;  /* 0x000000040e0e8981 */ /* 0x000ee8000c1e1b00 */
[----:B------:R-:W3:Y:S01]  /*0860*/  @!P0 LDG.E.64 R10, desc[UR4][R10.64] ;  /* 0x000000040a0a8981 */ /* 0x000ee2000c1e1b00 */
[----:B----4-:R-:W-:-:S08]  /*0870*/  @P1 DFMA R12, R16, R12, R18 ;  /* 0x0000000c100c122b */ /* 0x010fd00000000012 */
[----:B--2---:R-:W-:-:S08]  /*0880*/  @P1 DFMA R18, R8, R6, R12 ;  /* 0x000000060812122b */ /* 0x004fd0000000000c */
[----:B---3--:R-:W-:-:S11]  /*0890*/  @!P0 DFMA R18, R14, R10, R18 ;  /* 0x0000000a0e12822b */ /* 0x008fd60000000012 */
.L_x_5:
[----:B------:R-:W0:Y:S01]  /*08a0*/  LDC.64 R6, c[0x0][0x390] ;  /* 0x0000e400ff067b82 */ /* 0x000e220000000a00 */
[----:B------:R-:W-:-:S04]  /*08b0*/  IMAD R3, R3, R5, R0 ;  /* 0x0000000503037224 */ /* 0x000fc800078e0200 */
[----:B0-----:R-:W-:-:S05]  /*08c0*/  IMAD.WIDE R2, R3, 0x8, R6 ;  /* 0x0000000803027825 */ /* 0x001fca00078e0206 */
[----:B------:R-:W-:Y:S01]  /*08d0*/  STG.E.64 desc[UR4][R2.64], R18 ;  /* 0x0000001202007986 */ /* 0x000fe2000c101b04 */
[----:B------:R-:W-:Y:S05]  /*08e0*/  EXIT ;  /* 0x000000000000794d */ /* 0x000fea0003800000 */
.L_x_9:
        /* <DEDUP_REMOVED lines=9> */
.L_x_78:


//--------------------- .text._Z5d_expPdPKdi      --------------------------
	.section	.text._Z5d_expPdPKdi,"ax",@progbits
	.align	128
        .global         _Z5d_expPdPKdi
        .type           _Z5d_expPdPKdi,@function
        .size           _Z5d_expPdPKdi,(.L_x_79 - _Z5d_expPdPKdi)
        .other          _Z5d_expPdPKdi,@"STO_CUDA_ENTRY STV_DEFAULT"
_Z5d_expPdPKdi:
.text._Z5d_expPdPKdi:
[----:B------:R-:W-:Y:S01]  /*0000*/  LDC R1, c[0x0][0x37c] ;  /* 0x0000df00ff017b82 */ /* 0x000fe20000000800 */
[----:B------:R-:W0:Y:S07]  /*0010*/  S2R R7, SR_TID.X ;  /* 0x0000000000077919 */ /* 0x000e2e0000002100 */
[----:B------:R-:W0:Y:S01]  /*0020*/  S2UR UR4, SR_CTAID.X ;  /* 0x00000000000479c3 */ /* 0x000e220000002500 */
[----:B------:R-:W1:Y:S07]  /*0030*/  LDCU UR5, c[0x0][0x390] ;  /* 0x00007200ff0577ac */ /* 0x000e6e0008000800 */
[----:B------:R-:W0:Y:S02]  /*0040*/  LDC R0, c[0x0][0x360] ;  /* 0x0000d800ff007b82 */ /* 0x000e240000000800 */
[----:B0-----:R-:W-:-:S05]  /*0050*/  IMAD R7, R0, UR4, R7 ;  /* 0x0000000400077c24 */ /* 0x001fca000f8e0207 */
[----:B-1----:R-:W-:-:S13]  /*0060*/  ISETP.GE.AND P0, PT, R7, UR5, PT ;  /* 0x0000000507007c0c */ /* 0x002fda000bf06270 */
[----:B------:R-:W-:Y:S05]  /*0070*/  @P0 EXIT ;  /* 0x000000000000094d */ /* 0x000fea0003800000 */
[----:B------:R-:W0:Y:S01]  /*0080*/  LDC.64 R2, c[0x0][0x388] ;  /* 0x0000e200ff027b82 */ /* 0x000e220000000a00 */
[----:B------:R-:W1:Y:S01]  /*0090*/  LDCU UR4, c[0x0][0x370] ;  /* 0x00006e00ff0477ac */ /* 0x000e620008000800 */
[----:B------:R-:W2:Y:S06]  /*00a0*/  LDCU.64 UR6, c[0x0][0x358] ;  /* 0x00006b00ff0677ac */ /* 0x000eac0008000a00 */
[----:B------:R-:W3:Y:S01]  /*00b0*/  LDC.64 R4, c[0x0][0x380] ;  /* 0x0000e000ff047b82 */ /* 0x000ee20000000a00 */
[----:B------:R-:W4:Y:S01]  /*00c0*/  LDCU UR8, c[0x0][0x390] ;  /* 0x00007200ff0877ac */ /* 0x000f220008000800 */
[----:B-1----:R-:W-:-:S07]  /*00d0*/  IMAD R0, R0, UR4, RZ ;  /* 0x0000000400007c24 */ /* 0x002fce000f8e02ff */
.L_x_12:
[----:B0-----:R-:W-:-:S06]  /*00e0*/  IMAD.WIDE R8, R7, 0x8, R2 ;  /* 0x0000000807087825 */ /* 0x001fcc00078e0202 */
[----:B--2---:R-:W2:Y:S01]  /*00f0*/  LDG.E.64 R8, desc[UR6][R8.64] ;  /* 0x0000000608087981 */ /* 0x004ea2000c1e1b00 */
[----:B------:R-:W-:Y:S01]  /*0100*/  IMAD.MOV.U32 R10, RZ, RZ, 0x652b82fe ;  /* 0x652b82feff0a7424 */ /* 0x000fe200078e00ff */
[----:B------:R-:W-:Y:S01]  /*0110*/  UMOV UR4, 0xfefa39ef ;  /* 0xfefa39ef00047882 */ /* 0x000fe20000000000 */
[----:B------:R-:W-:Y:S01]  /*0120*/  IMAD.MOV.U32 R11, RZ, RZ, 0x3ff71547 ;  /* 0x3ff71547ff0b7424 */ /* 0x000fe200078e00ff */
[----:B------:R-:W-:Y:S01]  /*0130*/  UMOV UR5, 0x3fe62e42 ;  /* 0x3fe62e4200057882 */ /* 0x000fe20000000000 */
[----:B------:R-:W-:Y:S04]  /*0140*/  BSSY.RECONVERGENT B0, `(.L_x_10) ;  /* 0x0000038000007945 */ /* 0x000fe80003800200 */
[----:B--2---:R-:W-:Y:S01]  /*0150*/  DFMA R10, R8, R10, 6.75539944105574400000e+15 ;  /* 0x43380000080a742b */ /* 0x004fe2000000000a */
[----:B------:R-:W-:-:S07]  /*0160*/  FSETP.GEU.AND P0, PT, |R9|, 4.1917929649353027344, PT ;  /* 0x4086232b0900780b */ /* 0x000fce0003f0e200 */
[----:B------:R-:W-:-:S08]  /*0170*/  DADD R12, R10, -6.75539944105574400000e+15 ;  /* 0xc33800000a0c7429 */ /* 0x000fd00000000000 */
[----:B------:R-:W-:Y:S01]  /*0180*/  DFMA R14, R12, -UR4, R8 ;  /* 0x800000040c0e7c2b */ /* 0x000fe20008000008 */
[----:B------:R-:W-:Y:S01]  /*0190*/  UMOV UR4, 0x3b39803f ;  /* 0x3b39803f00047882 */ /* 0x000fe20000000000 */
[----:B------:R-:W-:-:S06]  /*01a0*/  UMOV UR5, 0x3c7abc9e ;  /* 0x3c7abc9e00057882 */ /* 0x000fcc0000000000 */
[----:B------:R-:W-:Y:S01]  /*01b0*/  DFMA R12, R12, -UR4, R14 ;  /* 0x800000040c0c7c2b */ /* 0x000fe2000800000e */
[----:B------:R-:W-:Y:S01]  /*01c0*/  UMOV UR4, 0x69ce2bdf ;  /* 0x69ce2bdf00047882 */ /* 0x000fe20000000000 */
[----:B------:R-:W-:Y:S01]  /*01d0*/  MOV R14, 0xfca213ea ;  /* 0xfca213ea000e7802 */ /* 0x000fe20000000f00 */
[----:B------:R-:W-:Y:S01]  /*01e0*/  IMAD.MOV.U32 R15, RZ, RZ, 0x3e928af3 ;  /* 0x3e928af3ff0f7424 */ /* 0x000fe200078e00ff */
[----:B------:R-:W-:-:S05]  /*01f0*/  UMOV UR5, 0x3e5ade15 ;  /* 0x3e5ade1500057882 */ /* 0x000fca0000000000 */
[----:B------:R-:W-:Y:S01]  /*0200*/  DFMA R14, R12, UR4, R14 ;  /* 0x000000040c0e7c2b */ /* 0x000fe2000800000e */
[----:B------:R-:W-:Y:S01]  /*0210*/  UMOV UR4, 0x62401315 ;  /* 0x6240131500047882 */ /* 0x000fe20000000000 */
[----:B------:R-:W-:-:S06]  /*0220*/  UMOV UR5, 0x3ec71dee ;  /* 0x3ec71dee00057882 */ /* 0x000fcc0000000000 */
[----:B------:R-:W-:Y:S01]  /*0230*/  DFMA R14, R12, R14, UR4 ;  /* 0x000000040c0e7e2b */ /* 0x000fe2000800000e */
        /* <DEDUP_REMOVED lines=20> */
[----:B------:R-:W-:-:S08]  /*0380*/  DFMA R14, R12, R14, UR4 ;  /* 0x000000040c0e7e2b */ /* 0x000fd0000800000e */
[----:B------:R-:W-:-:S08]  /*0390*/  DFMA R14, R12, R14, 1 ;  /* 0x3ff000000c0e742b */ /* 0x000fd0000000000e */
[----:B------:R-:W-:Y:S01]  /*03a0*/  DFMA R16, R12, R14, 1 ;  /* 0x3ff000000c10742b */ /* 0x000fe2000000000e */
[----:B---3--:R-:W-:-:S09]  /*03b0*/  IMAD.WIDE R12, R7, 0x8, R4 ;  /* 0x00000008070c7825 */ /* 0x008fd200078e0204 */
[----:B------:R-:W-:Y:S01]  /*03c0*/  IMAD R15, R10, 0x100000, R17 ;  /* 0x001000000a0f7824 */ /* 0x000fe200078e0211 */
[----:B------:R-:W-:Y:S01]  /*03d0*/  MOV R14, R16 ;  /* 0x00000010000e7202 */ /* 0x000fe20000000f00 */
[----:B------:R-:W-:Y:S06]  /*03e0*/  @!P0 BRA `(.L_x_11) ;  /* 0x0000000000348947 */ /* 0x000fec0003800000 */
[----:B------:R-:W-:Y:S01]  /*03f0*/  FSETP.GEU.AND P1, PT, |R9|, 4.2275390625, PT ;  /* 0x408748000900780b */ /* 0x000fe20003f2e200 */
[C---:B------:R-:W-:Y:S02]  /*0400*/  DADD R14, R8.reuse, +INF ;  /* 0x7ff00000080e7429 */ /* 0x040fe40000000000 */
[----:B------:R-:W-:-:S08]  /*0410*/  DSETP.GEU.AND P0, PT, R8, RZ, PT ;  /* 0x000000ff0800722a */ /* 0x000fd00003f0e000 */
[----:B------:R-:W-:Y:S02]  /*0420*/  FSEL R14, R14, RZ, P0 ;  /* 0x000000ff0e0e7208 */ /* 0x000fe40000000000 */
[----:B------:R-:W-:Y:S02]  /*0430*/  @!P1 LEA.HI R6, R10, R10, RZ, 0x1 ;  /* 0x0000000a0a069211 */ /* 0x000fe400078f08ff */
[----:B------:R-:W-:Y:S02]  /*0440*/  @!P1 MOV R8, R16 ;  /* 0x0000001000089202 */ /* 0x000fe40000000f00 */
[----:B------:R-:W-:Y:S02]  /*0450*/  @!P1 SHF.R.S32.HI R9, RZ, 0x1, R6 ;  /* 0x00000001ff099819 */ /* 0x000fe40000011406 */
[----:B------:R-:W-:-:S03]  /*0460*/  FSEL R15, R15, RZ, P0 ;  /* 0x000000ff0f0f7208 */ /* 0x000fc60000000000 */
[----:B------:R-:W-:Y:S02]  /*0470*/  @!P1 IMAD.IADD R10, R10, 0x1, -R9 ;  /* 0x000000010a0a9824 */ /* 0x000fe400078e0a09 */
[----:B------:R-:W-:-:S03]  /*0480*/  @!P1 IMAD R9, R9, 0x100000, R17 ;  /* 0x0010000009099824 */ /* 0x000fc600078e0211 */
[----:B------:R-:W-:Y:S01]  /*0490*/  @!P1 LEA R11, R10, 0x3ff00000, 0x14 ;  /* 0x3ff000000a0b9811 */ /* 0x000fe200078ea0ff */
[----:B------:R-:W-:-:S06]  /*04a0*/  @!P1 IMAD.MOV.U32 R10, RZ, RZ, RZ ;  /* 0x000000ffff0a9224 */ /* 0x000fcc00078e00ff */
[----:B------:R-:W-:-:S11]  /*04b0*/  @!P1 DMUL R14, R8, R10 ;  /* 0x0000000a080e9228 */ /* 0x000fd60000000000 */
.L_x_11:
[----:B----4-:R-:W-:Y:S05]  /*04c0*/  BSYNC.RECONVERGENT B0 ;  /* 0x0000000000007941 */ /* 0x010fea0003800200 */
.L_x_10:
[----:B------:R1:W-:Y:S01]  /*04d0*/  STG.E.64 desc[UR6][R12.64], R14 ;  /* 0x0000000e0c007986 */ /* 0x0003e2000c101b06 */
[----:B------:R-:W-:-:S04]  /*04e0*/  IADD3 R7, PT, PT, R0, R7, RZ ;  /* 0x0000000700077210 */ /* 0x000fc80007ffe0ff */
[----:B------:R-:W-:-:S13]  /*04f0*/  ISETP.GE.AND P0, PT, R7, UR8, PT ;  /* 0x0000000807007c0c */ /* 0x000fda000bf06270 */
[----:B-1----:R-:W-:Y:S05]  /*0500*/  @!P0 BRA `(.L_x_12) ;  /* 0xfffffff800f48947 */ /* 0x002fea000383ffff */
[----:B------:R-:W-:Y:S05]  /*0510*/  EXIT ;  /* 0x000000000000794d */ /* 0x000fea0003800000 */
.L_x_13:
        /* <DEDUP_REMOVED lines=14> */
.L_x_79:


//--------------------- .text._Z12d_binarilizePdPKdi --------------------------
	.section	.text._Z12d_binarilizePdPKdi,"ax",@progbits
	.align	128
        .global         _Z12d_binarilizePdPKdi
        .type           _Z12d_binarilizePdPKdi,@function
        .size           _Z12d_binarilizePdPKdi,(.L_x_80 - _Z12d_binarilizePdPKdi)
        .other          _Z12d_binarilizePdPKdi,@"STO_CUDA_ENTRY STV_DEFAULT"
_Z12d_binarilizePdPKdi:
.text._Z12d_binarilizePdPKdi:
[----:B------:R-:W-:Y:S01]  /*0000*/  LDC R1, c[0x0][0x37c] ;  /* 0x0000df00ff017b82 */ /* 0x000fe20000000800 */
[----:B------:R-:W0:Y:S07]  /*0010*/  S2R R7, SR_TID.X ;  /* 0x0000000000077919 */ /* 0x000e2e0000002100 */
[----:B------:R-:W0:Y:S01]  /*0020*/  S2UR UR4, SR_CTAID.X ;  /* 0x00000000000479c3 */ /* 0x000e220000002500 */
[----:B------:R-:W1:Y:S07]  /*0030*/  LDCU UR6, c[0x0][0x390] ;  /* 0x00007200ff0677ac */ /* 0x000e6e0008000800 */
[----:B------:R-:W0:Y:S01]  /*0040*/  LDC R0, c[0x0][0x360] ;  /* 0x0000d800ff007b82 */ /* 0x000e220000000800 */
[----:B------:R-:W2:Y:S01]  /*0050*/  LDCU UR5, c[0x0][0x370] ;  /* 0x00006e00ff0577ac */ /* 0x000ea20008000800 */
[----:B0-----:R-:W-:-:S02]  /*0060*/  IMAD R7, R0, UR4, R7 ;  /* 0x0000000400077c24 */ /* 0x001fc4000f8e0207 */
[----:B--2---:R-:W-:-:S03]  /*0070*/  IMAD R0, R0, UR5, RZ ;  /* 0x0000000500007c24 */ /* 0x004fc6000f8e02ff */
[----:B-1----:R-:W-:-:S13]  /*0080*/  ISETP.GE.AND P0, PT, R7, UR6, PT ;  /* 0x0000000607007c0c */ /* 0x002fda000bf06270 */
[----:B------:R-:W-:Y:S05]  /*0090*/  @P0 EXIT ;  /* 0x000000000000094d */ /* 0x000fea0003800000 */
[----:B------:R-:W0:Y:S01]  /*00a0*/  I2F.U32.RP R8, R0 ;  /* 0x0000000000087306 */ /* 0x000e220000209000 */
[C---:B------:R-:W-:Y:S01]  /*00b0*/  IADD3 R4, PT, PT, R0.reuse, R7, RZ ;  /* 0x0000000700047210 */ /* 0x040fe20007ffe0ff */
[----:B------:R-:W-:Y:S01]  /*00c0*/  IMAD.MOV R9, RZ, RZ, -R0 ;  /* 0x000000ffff097224 */ /* 0x000fe200078e0a00 */
[----:B------:R-:W-:Y:S01]  /*00d0*/  ISETP.NE.U32.AND P2, PT, R0, RZ, PT ;  /* 0x000000ff0000720c */ /* 0x000fe20003f45070 */
[----:B------:R-:W1:Y:S01]  /*00e0*/  LDCU.64 UR4, c[0x0][0x358] ;  /* 0x00006b00ff0477ac */ /* 0x000e620008000a00 */
[C---:B------:R-:W-:Y:S01]  /*00f0*/  ISETP.GE.AND P0, PT, R4.reuse, UR6, PT ;  /* 0x0000000604007c0c */ /* 0x040fe2000bf06270 */
[----:B------:R-:W-:Y:S01]  /*0100*/  BSSY.RECONVERGENT B0, `(.L_x_14) ;  /* 0x000002a000007945 */ /* 0x000fe20003800200 */
[----:B------:R-:W-:Y:S02]  /*0110*/  VIMNMX R5, PT, PT, R4, UR6, !PT ;  /* 0x0000000604057c48 */ /* 0x000fe4000ffe0100 */
[----:B------:R-:W-:-:S04]  /*0120*/  SEL R6, RZ, 0x1, P0 ;  /* 0x00000001ff067807 */ /* 0x000fc80000000000 */
[----:B------:R-:W-:Y:S01]  /*0130*/  IADD3 R5, PT, PT, R5, -R4, -R6 ;  /* 0x8000000405057210 */ /* 0x000fe20007ffe806 */
[----:B0-----:R-:W0:Y:S02]  /*0140*/  MUFU.RCP R8, R8 ;  /* 0x0000000800087308 */ /* 0x001e240000001000 */
[----:B0-----:R-:W-:-:S06]  /*0150*/  VIADD R2, R8, 0xffffffe ;  /* 0x0ffffffe08027836 */ /* 0x001fcc0000000000 */
[----:B------:R0:W2:Y:S02]  /*0160*/  F2I.FTZ.U32.TRUNC.NTZ R3, R2 ;  /* 0x0000000200037305 */ /* 0x0000a4000021f000 */
[----:B0-----:R-:W-:Y:S02]  /*0170*/  IMAD.MOV.U32 R2, RZ, RZ, RZ ;  /* 0x000000ffff027224 */ /* 0x001fe400078e00ff */
[----:B--2---:R-:W-:-:S04]  /*0180*/  IMAD R9, R9, R3, RZ ;  /* 0x0000000309097224 */ /* 0x004fc800078e02ff */
[----:B------:R-:W-:-:S06]  /*0190*/  IMAD.HI.U32 R8, R3, R9, R2 ;  /* 0x0000000903087227 */ /* 0x000fcc00078e0002 */
[----:B------:R-:W-:-:S04]  /*01a0*/  IMAD.HI.U32 R9, R8, R5, RZ ;  /* 0x0000000508097227 */ /* 0x000fc800078e00ff */
[----:B------:R-:W-:-:S04]  /*01b0*/  IMAD.MOV R2, RZ, RZ, -R9 ;  /* 0x000000ffff027224 */ /* 0x000fc800078e0a09 */
[----:B------:R-:W-:Y:S02]  /*01c0*/  IMAD R5, R0, R2, R5 ;  /* 0x0000000200057224 */ /* 0x000fe400078e0205 */
[----:B------:R-:W0:Y:S03]  /*01d0*/  LDC.64 R2, c[0x0][0x388] ;  /* 0x0000e200ff027b82 */ /* 0x000e260000000a00 */
[----:B------:R-:W-:-:S13]  /*01e0*/  ISETP.GE.U32.AND P0, PT, R5, R0, PT ;  /* 0x000000000500720c */ /* 0x000fda0003f06070 */
[----:B------:R-:W-:Y:S01]  /*01f0*/  @P0 IADD3 R5, PT, PT, -R0, R5, RZ ;  /* 0x0000000500050210 */ /* 0x000fe20007ffe1ff */
[----:B------:R-:W-:-:S03]  /*0200*/  @P0 VIADD R9, R9, 0x1 ;  /* 0x0000000109090836 */ /* 0x000fc60000000000 */
[----:B------:R-:W-:Y:S02]  /*0210*/  ISETP.GE.U32.AND P1, PT, R5, R0, PT ;  /* 0x000000000500720c */ /* 0x000fe40003f26070 */
[----:B------:R-:W2:Y:S11]  /*0220*/  LDC.64 R4, c[0x0][0x380] ;  /* 0x0000e000ff047b82 */ /* 0x000eb60000000a00 */
[----:B------:R-:W-:-:S02]  /*0230*/  @P1 IADD3 R9, PT, PT, R9, 0x1, RZ ;  /* 0x0000000109091810 */ /* 0x000fc40007ffe0ff */
[----:B------:R-:W-:-:S05]  /*0240*/  @!P2 LOP3.LUT R9, RZ, R0, RZ, 0x33, !PT ;  /* 0x00000000ff09a212 */ /* 0x000fca00078e33ff */
[----:B------:R-:W-:-:S05]  /*0250*/  IMAD.IADD R6, R6, 0x1, R9 ;  /* 0x0000000106067824 */ /* 0x000fca00078e0209 */
[C---:B------:R-:W-:Y:S02]  /*0260*/  LOP3.LUT R8, R6.reuse, 0x3, RZ, 0xc0, !PT ;  /* 0x0000000306087812 */ /* 0x040fe400078ec0ff */
[----:B------:R-:W-:Y:S02]  /*0270*/  ISETP.GE.U32.AND P0, PT, R6, 0x3, PT ;  /* 0x000000030600780c */ /* 0x000fe40003f06070 */
[----:B------:R-:W-:-:S13]  /*0280*/  ISETP.NE.AND P1, PT, R8, 0x3, PT ;  /* 0x000000030800780c */ /* 0x000fda0003f25270 */
[----:B01----:R-:W-:Y:S05]  /*0290*/  @!P1 BRA `(.L_x_15) ;  /* 0x0000000000409947 */ /* 0x003fea0003800000 */
[----:B------:R-:W0:Y:S01]  /*02a0*/  LDC.64 R14, c[0x0][0x380] ;  /* 0x0000e000ff0e7b82 */ /* 0x000e220000000a00 */
[----:B------:R-:W-:-:S04]  /*02b0*/  IADD3 R6, PT, PT, R6, 0x1, RZ ;  /* 0x0000000106067810 */ /* 0x000fc80007ffe0ff */
[----:B------:R-:W-:-:S03]  /*02c0*/  LOP3.LUT R6, R6, 0x3, RZ, 0xc0, !PT ;  /* 0x0000000306067812 */ /* 0x000fc600078ec0ff */
[----:B------:R-:W1:Y:S02]  /*02d0*/  LDC.64 R16, c[0x0][0x388] ;  /* 0x0000e200ff107b82 */ /* 0x000e640000000a00 */
[----:B------:R-:W-:-:S07]  /*02e0*/  IMAD.MOV R6, RZ, RZ, -R6 ;  /* 0x000000ffff067224 */ /* 0x000fce00078e0a06 */
.L_x_16:
[----:B-1----:R-:W-:-:S06]  /*02f0*/  IMAD.WIDE R10, R7, 0x8, R16 ;  /* 0x00000008070a7825 */ /* 0x002fcc00078e0210 */
[----:B---3--:R-:W3:Y:S01]  /*0300*/  LDG.E.64 R10, desc[UR4][R10.64] ;  /* 0x000000040a0a7981 */ /* 0x008ee2000c1e1b00 */
[----:B0-----:R-:W-:Y:S01]  /*0310*/  IMAD.WIDE R8, R7, 0x8, R14 ;  /* 0x0000000807087825 */ /* 0x001fe200078e020e */
[----:B------:R-:W-:Y:S02]  /*0320*/  MOV R12, RZ ;  /* 0x000000ff000c7202 */ /* 0x000fe40000000f00 */
[----:B------:R-:W-:Y:S01]  /*0330*/  IADD3 R7, PT, PT, R0, R7, RZ ;  /* 0x0000000700077210 */ /* 0x000fe20007ffe0ff */
[----:B------:R-:W-:Y:S01]  /*0340*/  VIADD R6, R6, 0x1 ;  /* 0x0000000106067836 */ /* 0x000fe20000000000 */
[----:B---3--:R-:W-:-:S06]  /*0350*/  DSETP.GT.AND P1, PT, R10, RZ, PT ;  /* 0x000000ff0a00722a */ /* 0x008fcc0003f24000 */
[----:B------:R-:W-:Y:S02]  /*0360*/  FSEL R13, RZ, 1.875, !P1 ;  /* 0x3ff00000ff0d7808 */ /* 0x000fe40004800000 */
[----:B------:R-:W-:-:S03]  /*0370*/  ISETP.NE.AND P1, PT, R6, RZ, PT ;  /* 0x000000ff0600720c */ /* 0x000fc60003f25270 */
[----:B------:R3:W-:Y:S10]  /*0380*/  STG.E.64 desc[UR4][R8.64], R12 ;  /* 0x0000000c08007986 */ /* 0x0007f4000c101b04 */
[----:B------:R-:W-:Y:S05]  /*0390*/  @P1 BRA `(.L_x_16) ;  /* 0xfffffffc00d41947 */ /* 0x000fea000383ffff */
.L_x_15:
[----:B------:R-:W-:Y:S05]  /*03a0*/  BSYNC.RECONVERGENT B0 ;  /* 0x0000000000007941 */ /* 0x000fea0003800200 */
.L_x_14:
[----:B------:R-:W-:Y:S05]  /*03b0*/  @!P0 EXIT ;  /* 0x000000000000894d */ /* 0x000fea0003800000 */
.L_x_17:
[----:B---3--:R-:W-:-:S05]  /*03c0*/  IMAD.WIDE R12, R7, 0x8, R2 ;  /* 0x00000008070c7825 */ /* 0x008fca00078e0202 */
[----:B------:R-:W3:Y:S01]  /*03d0*/  LDG.E.64 R8, desc[UR4][R12.64] ;  /* 0x000000040c087981 */ /* 0x000ee2000c1e1b00 */
[----:B--2---:R-:W-:-:S04]  /*03e0*/  IMAD.WIDE R22, R7, 0x8, R4 ;  /* 0x0000000807167825 */ /* 0x004fc800078e0204 */
[----:B-1----:R-:W-:Y:S01]  /*03f0*/  IMAD.MOV.U32 R16, RZ, RZ, RZ ;  /* 0x000000ffff107224 */ /* 0x002fe200078e00ff */
[----:B---3--:R-:W-:Y:S01]  /*0400*/  DSETP.GT.AND P0, PT, R8, RZ, PT ;  /* 0x000000ff0800722a */ /* 0x008fe20003f04000 */
[----:B------:R-:W-:-:S05]  /*0410*/  IMAD.WIDE R8, R0, 0x8, R12 ;  /* 0x0000000800087825 */ /* 0x000fca00078e020c */
[----:B------:R-:W-:-:S05]  /*0420*/  FSEL R17, RZ, 1.875, !P0 ;  /* 0x3ff00000ff117808 */ /* 0x000fca0004000000 */
[----:B------:R-:W-:Y:S04]  /*0430*/  STG.E.64 desc[UR4][R22.64], R16 ;  /* 0x0000001016007986 */ /* 0x000fe8000c101b04 */
[----:B------:R-:W2:Y:S01]  /*0440*/  LDG.E.64 R10, desc[UR4][R8.64] ;  /* 0x00000004080a7981 */ /* 0x000ea2000c1e1b00 */
[----:B------:R-:W-:Y:S01]  /*0450*/  MOV R18, RZ ;  /* 0x000000ff00127202 */ /* 0x000fe20000000f00 */
[----:B------:R-:W-:Y:S01]  /*0460*/  IMAD.WIDE R12, R0, 0x8, R8 ;  /* 0x00000008000c7825 */ /* 0x000fe200078e0208 */
[----:B--2---:R-:W-:-:S03]  /*0470*/  DSETP.GT.AND P0, PT, R10, RZ, PT ;  /* 0x000000ff0a00722a */ /* 0x004fc60003f04000 */
[----:B------:R-:W-:-:S03]  /*0480*/  IMAD.WIDE R10, R0, 0x8, R22 ;  /* 0x00000008000a7825 */ /* 0x000fc600078e0216 */
[----:B------:R-:W-:-:S05]  /*0490*/  FSEL R19, RZ, 1.875, !P0 ;  /* 0x3ff00000ff137808 */ /* 0x000fca0004000000 */
[----:B------:R0:W-:Y:S04]  /*04a0*/  STG.E.64 desc[UR4][R10.64], R18 ;  /* 0x000000120a007986 */ /* 0x0001e8000c101b04 */
[----:B------:R-:W2:Y:S01]  /*04b0*/  LDG.E.64 R14, desc[UR4][R12.64] ;  /* 0x000000040c0e7981 */ /* 0x000ea2000c1e1b00 */
[----:B------:R-:W-:-:S04]  /*04c0*/  IMAD.WIDE R8, R0, 0x8, R12 ;  /* 0x0000000800087825 */ /* 0x000fc800078e020c */
[----:B------:R-:W-:Y:S01]  /*04d0*/  IMAD.MOV.U32 R20, RZ, RZ, RZ ;  /* 0x000000ffff147224 */ /* 0x000fe200078e00ff */
[----:B--2---:R-:W-:Y:S01]  /*04e0*/  DSETP.GT.AND P0, PT, R14, RZ, PT ;  /* 0x000000ff0e00722a */ /* 0x004fe20003f04000 */
[----:B------:R-:W-:-:S05]  /*04f0*/  IMAD.WIDE R14, R0, 0x8, R10 ;  /* 0x00000008000e7825 */ /* 0x000fca00078e020a */
[----:B------:R-:W-:-:S05]  /*0500*/  FSEL R21, RZ, 1.875, !P0 ;  /* 0x3ff00000ff157808 */ /* 0x000fca0004000000 */
[----:B------:R1:W-:Y:S04]  /*0510*/  STG.E.64 desc[UR4][R14.64], R20 ;  /* 0x000000140e007986 */ /* 0x0003e8000c101b04 */
[----:B------:R-:W2:Y:S01]  /*0520*/  LDG.E.64 R8, desc[UR4][R8.64] ;  /* 0x0000000408087981 */ /* 0x000ea2000c1e1b00 */
[C---:B0-----:R-:W-:Y:S01]  /*0530*/  IMAD.WIDE R10, R0.reuse, 0x8, R14 ;  /* 0x00000008000a7825 */ /* 0x041fe200078e020e */
[----:B------:R-:W-:Y:S01]  /*0540*/  LEA R7, R0, R7, 0x2 ;  /* 0x0000000700077211 */ /* 0x000fe200078e10ff */
[----:B--2---:R-:W-:-:S06]  /*0550*/  DSETP.GT.AND P0, PT, R8, RZ, PT ;  /* 0x000000ff0800722a */ /* 0x004fcc0003f04000 */
[----:B------:R-:W-:Y:S02]  /*0560*/  FSEL R17, RZ, 1.875, !P0 ;  /* 0x3ff00000ff117808 */ /* 0x000fe40004000000 */
[----:B------:R-:W-:-:S03]  /*0570*/  ISETP.GE.AND P0, PT, R7, UR6, PT ;  /* 0x0000000607007c0c */ /* 0x000fc6000bf06270 */
[----:B------:R1:W-:Y:S10]  /*0580*/  STG.E.64 desc[UR4][R10.64], R16 ;  /* 0x000000100a007986 */ /* 0x0003f4000c101b04 */
[----:B------:R-:W-:Y:S05]  /*0590*/  @!P0 BRA `(.L_x_17) ;  /* 0xfffffffc00888947 */ /* 0x000fea000383ffff */
[----:B------:R-:W-:Y:S05]  /*05a0*/  EXIT ;  /* 0x000000000000794d */ /* 0x000fea0003800000 */
.L_x_18:
        /* <DEDUP_REMOVED lines=13> */
.L_x_80:


//--------------------- .text._Z6d_reluPdPKdi     --------------------------
	.section	.text._Z6d_reluPdPKdi,"ax",@progbits
	.align	128
        .global         _Z6d_reluPdPKdi
        .type           _Z6d_reluPdPKdi,@function
        .size           _Z6d_reluPdPKdi,(.L_x_81 - _Z6d_reluPdPKdi)
        .other          _Z6d_reluPdPKdi,@"STO_CUDA_ENTRY STV_DEFAULT"
_Z6d_reluPdPKdi:
.text._Z6d_reluPdPKdi:
        /* <DEDUP_REMOVED lines=12> */
[----:B-1----:R-:W-:-:S07]  /*00c0*/  IMAD R13, R13, UR4, RZ ;  /* 0x000000040d0d7c24 */ /* 0x002fce000f8e02ff */
.L_x_19:
[----:B---3--:R-:W-:-:S06]  /*00d0*/  IMAD.WIDE R8, R0, 0x8, R4 ;  /* 0x0000000800087825 */ /* 0x008fcc00078e0204 */
[----:B--2---:R-:W2:Y:S01]  /*00e0*/  LDG.E.64 R8, desc[UR6][R8.64] ;  /* 0x0000000608087981 */ /* 0x004ea2000c1e1b00 */
[----:B-1----:R-:W-:Y:S01]  /*00f0*/  IMAD.MOV.U32 R6, RZ, RZ, RZ ;  /* 0x000000ffff067224 */ /* 0x002fe200078e00ff */
[----:B------:R-:W-:Y:S01]  /*0100*/  MOV R10, RZ ;  /* 0x000000ff000a7202 */ /* 0x000fe20000000f00 */
[----:B--2---:R-:W-:Y:S01]  /*0110*/  DSETP.MAX.AND P0, P1, RZ, R8, PT ;  /* 0x00000008ff00722a */ /* 0x004fe2000390f000 */
[----:B------:R-:W-:Y:S02]  /*0120*/  IMAD.MOV.U32 R7, RZ, RZ, R9 ;  /* 0x000000ffff077224 */ /* 0x000fe400078e0009 */
[----:B------:R-:W-:-:S03]  /*0130*/  IMAD.MOV.U32 R11, RZ, RZ, R8 ;  /* 0x000000ffff0b7224 */ /* 0x000fc600078e0008 */
[----:B------:R-:W-:Y:S02]  /*0140*/  FSEL R15, R6, R7, P0 ;  /* 0x00000007060f7208 */ /* 0x000fe40000000000 */
[----:B------:R-:W-:-:S06]  /*0150*/  SEL R10, R10, R11, P0 ;  /* 0x0000000b0a0a7207 */ /* 0x000fcc0000000000 */
[----:B------:R-:W-:Y:S01]  /*0160*/  @P1 LOP3.LUT R15, R7, 0x80000, RZ, 0xfc, !PT ;  /* 0x00080000070f1812 */ /* 0x000fe200078efcff */
[----:B0-----:R-:W-:Y:S01]  /*0170*/  IMAD.WIDE R6, R0, 0x8, R2 ;  /* 0x0000000800067825 */ /* 0x001fe200078e0202 */
[----:B------:R-:W-:Y:S02]  /*0180*/  IADD3 R0, PT, PT, R13, R0, RZ ;  /* 0x000000000d007210 */ /* 0x000fe40007ffe0ff */
[----:B------:R-:W-:Y:S02]  /*0190*/  MOV R11, R15 ;  /* 0x0000000f000b7202 */ /* 0x000fe40000000f00 */
[----:B------:R-:W-:-:S03]  /*01a0*/  ISETP.GE.AND P0, PT, R0, UR5, PT ;  /* 0x0000000500007c0c */ /* 0x000fc6000bf06270 */
[----:B------:R1:W-:Y:S10]  /*01b0*/  STG.E.64 desc[UR6][R6.64], R10 ;  /* 0x0000000a06007986 */ /* 0x0003f4000c101b06 */
[----:B------:R-:W-:Y:S05]  /*01c0*/  @!P0 BRA `(.L_x_19) ;  /* 0xfffffffc00c08947 */ /* 0x000fea000383ffff */
[----:B------:R-:W-:Y:S05]  /*01d0*/  EXIT ;  /* 0x000000000000794d */ /* 0x000fea0003800000 */
.L_x_20:
        /* <DEDUP_REMOVED lines=10> */
.L_x_81:


//--------------------- .text._Z5d_powPdPKddi     --------------------------
	.section	.text._Z5d_powPdPKddi,"ax",@progbits
	.align	128
        .global         _Z5d_powPdPKddi
        .type           _Z5d_powPdPKddi,@function
        .size           _Z5d_powPdPKddi,(.L_x_74 - _Z5d_powPdPKddi)
        .other          _Z5d_powPdPKddi,@"STO_CUDA_ENTRY STV_DEFAULT"
_Z5d_powPdPKddi:
.text._Z5d_powPdPKddi:
        /* <DEDUP_REMOVED lines=8> */
[----:B------:R-:W0:Y:S01]  /*0080*/  LDCU.64 UR8, c[0x0][0x390] ;  /* 0x00007200ff0877ac */ /* 0x000e220008000a00 */
[----:B------:R-:W1:Y:S01]  /*0090*/  LDC.64 R4, c[0x0][0x390] ;  /* 0x0000e400ff047b82 */ /* 0x000e620000000a00 */
[----:B------:R-:W2:Y:S01]  /*00a0*/  LDCU.64 UR12, c[0x0][0x358] ;  /* 0x00006b00ff0c77ac */ /* 0x000ea20008000a00 */
[----:B------:R-:W3:Y:S06]  /*00b0*/  LDCU.64 UR20, c[0x0][0x390] ;  /* 0x00007200ff1477ac */ /* 0x000eec0008000a00 */
[----:B------:R-:W4:Y:S01]  /*00c0*/  LDC.64 R12, c[0x0][0x390] ;  /* 0x0000e400ff0c7b82 */ /* 0x000f220000000a00 */
[----:B------:R-:W1:Y:S01]  /*00d0*/  LDCU UR18, c[0x0][0x398] ;  /* 0x00007300ff1277ac */ /* 0x000e620008000800 */
[----:B------:R-:W1:Y:S06]  /*00e0*/  LDCU UR19, c[0x0][0x394] ;  /* 0x00007280ff1377ac */ /* 0x000e6c0008000800 */
[----:B------:R-:W2:Y:S01]  /*00f0*/  LDC.64 R10, c[0x0][0x388] ;  /* 0x0000e200ff0a7b82 */ /* 0x000ea20000000a00 */
[----:B0-----:R-:W-:-:S02]  /*0100*/  USHF.R.U32.HI UR4, URZ, 0x14, UR9 ;  /* 0x00000014ff047899 */ /* 0x001fc40008011609 */
[----:B------:R-:W-:Y:S02]  /*0110*/  ULOP3.LUT UR6, UR9, 0x7fffffff, URZ, 0xc0, !UPT ;  /* 0x7fffffff09067892 */ /* 0x000fe4000f8ec0ff */
[----:B------:R-:W-:-:S03]  /*0120*/  ULOP3.LUT UR4, UR4, 0x7ff, URZ, 0xc0, !UPT ;  /* 0x000007ff04047892 */ /* 0x000fc6000f8ec0ff */
[----:B------:R-:W0:Y:S01]  /*0130*/  LDC.64 R8, c[0x0][0x380] ;  /* 0x0000e000ff087b82 */ /* 0x000e220000000a00 */
[----:B-1----:R1:W0:Y:S01]  /*0140*/  FRND.F64.TRUNC R6, R4 ;  /* 0x0000000400067313 */ /* 0x002222000030d800 */
[----:B------:R-:W-:-:S04]  /*0150*/  UIADD3 UR4, UPT, UPT, UR4, -0x3f4, URZ ;  /* 0xfffffc0c04047890 */ /* 0x000fc8000fffe0ff */
[----:B------:R-:W-:Y:S02]  /*0160*/  USHF.L.U32 UR11, UR8, UR4, URZ ;  /* 0x00000004080b7299 */ /* 0x000fe400080006ff */
[----:B------:R-:W-:Y:S02]  /*0170*/  USHF.L.U64.HI UR7, UR8, UR4, UR9 ;  /* 0x0000000408077299 */ /* 0x000fe40008010209 */
[----:B------:R-:W-:-:S03]  /*0180*/  UISETP.NE.U32.AND UP0, UPT, UR11, URZ, UPT ;  /* 0x000000ff0b00728c */ /* 0x000fc6000bf05070 */
[----:B------:R-:W5:Y:S01]  /*0190*/  LDCU UR4, c[0x0][0x370] ;  /* 0x00006e00ff0477ac */ /* 0x000f620008000800 */
[----:B------:R-:W-:-:S06]  /*01a0*/  UISETP.NE.AND.EX UP0, UPT, UR7, -0x80000000, UPT, UP0 ;  /* 0x800000000700788c */ /* 0x000fcc000bf05300 */
[----:B------:R-:W-:Y:S01]  /*01b0*/  PLOP3.LUT P0, PT, PT, PT, UP0, 0x80, 0x8 ;  /* 0x000000000008781c */ /* 0x000fe20003f0f008 */
[----:B------:R-:W-:-:S04]  /*01c0*/  UISETP.GE.AND UP0, UPT, UR9, URZ, UPT ;  /* 0x000000ff0900728c */ /* 0x000fc8000bf06270 */
[----:B------:R-:W-:Y:S01]  /*01d0*/  USEL UR8, URZ, 0x7ff00000, !UP0 ;  /* 0x7ff00000ff087887 */ /* 0x000fe2000c000000 */
[----:B-----5:R-:W-:-:S03]  /*01e0*/  IMAD R3, R3, UR4, RZ ;  /* 0x0000000403037c24 */ /* 0x020fc6000f8e02ff */
[----:B------:R-:W-:-:S04]  /*01f0*/  UIADD3 UR9, UPT, UPT, UR8, -0x80000000, URZ ;  /* 0x8000000008097890 */ /* 0x000fc8000fffe0ff */
[----:B01234-:R-:W-:-:S14]  /*0200*/  DSETP.NEU.AND P0, PT, |R4|, 0.5, !P0 ;  /* 0x3fe000000400742a */ /* 0x01ffdc000470d200 */
.L_x_27:
[----:B0-----:R-:W-:-:S06]  /*0210*/  IMAD.WIDE R4, R2, 0x8, R10 ;  /* 0x0000000802047825 */ /* 0x001fcc00078e020a */
[----:B------:R-:W2:Y:S01]  /*0220*/  LDG.E.64 R4, desc[UR12][R4.64] ;  /* 0x0000000c04047981 */ /* 0x000ea2000c1e1b00 */
[--C-:B------:R-:W-:Y:S01]  /*0230*/  IMAD.MOV.U32 R35, RZ, RZ, R2.reuse ;  /* 0x000000ffff237224 */ /* 0x100fe200078e0002 */
[----:B------:R-:W-:Y:S01]  /*0240*/  BSSY.RECONVERGENT B0, `(.L_x_21) ;  /* 0x0000020000007945 */ /* 0x000fe20003800200 */
[----:B------:R-:W-:-:S05]  /*0250*/  IMAD.IADD R2, R3, 0x1, R2 ;  /* 0x0000000103027824 */ /* 0x000fca00078e0202 */
[----:B------:R-:W-:Y:S01]  /*0260*/  ISETP.GE.AND P2, PT, R2, UR18, PT ;  /* 0x0000001202007c0c */ /* 0x000fe2000bf46270 */
[----:B--2---:R-:W-:-:S14]  /*0270*/  DSETP.NEU.AND P3, PT, R4, RZ, PT ;  /* 0x000000ff0400722a */ /* 0x004fdc0003f6d000 */
[----:B------:R-:W0:Y:S01]  /*0280*/  @!P3 LDC R0, c[0x0][0x394] ;  /* 0x0000e500ff00bb82 */ /* 0x000e220000000800 */
[----:B------:R-:W-:Y:S01]  /*0290*/  @!P3 SEL R15, R5, RZ, P0 ;  /* 0x000000ff050fb207 */ /* 0x000fe20000000000 */
[----:B------:R-:W-:Y:S01]  /*02a0*/  @!P3 IMAD.MOV.U32 R14, RZ, RZ, RZ ;  /* 0x000000ffff0eb224 */ /* 0x000fe200078e00ff */
[----:B------:R-:W-:Y:S02]  /*02b0*/  @!P3 PLOP3.LUT P1, PT, P0, PT, PT, 0x80, 0x8 ;  /* 0x000000000008b81c */ /* 0x000fe4000072f070 */
[----:B0-----:R-:W-:-:S13]  /*02c0*/  ISETP.GE.OR P4, PT, R0, RZ, P3 ;  /* 0x000000ff0000720c */ /* 0x001fda0001f86670 */
[----:B------:R-:W-:Y:S01]  /*02d0*/  @!P4 LOP3.LUT R15, R15, 0x7ff00000, RZ, 0xfc, !PT ;  /* 0x7ff000000f0fc812 */ /* 0x000fe200078efcff */
[----:B------:R-:W-:Y:S06]  /*02e0*/  @!P3 BRA `(.L_x_22) ;  /* 0x000000000054b947 */ /* 0x000fec0003800000 */
[----:B------:R-:W-:Y:S01]  /*02f0*/  DADD R14, -RZ, |R4| ;  /* 0x00000000ff0e7229 */ /* 0x000fe20000000504 */
[----:B------:R-:W-:Y:S01]  /*0300*/  BSSY.RECONVERGENT B1, `(.L_x_23) ;  /* 0x0000003000017945 */ /* 0x000fe20003800200 */
[----:B------:R-:W-:-:S09]  /*0310*/  MOV R0, 0x330 ;  /* 0x0000033000007802 */ /* 0x000fd20000000f00 */
[----:B------:R-:W-:Y:S05]  /*0320*/  CALL.REL.NOINC `($_Z5d_powPdPKddi$__internal_accurate_pow) ;  /* 0x0000000000e07944 */ /* 0x000fea0003c00000 */
[----:B------:R-:W-:Y:S05]  /*0330*/  BSYNC.RECONVERGENT B1 ;  /* 0x0000000000017941 */ /* 0x000fea0003800200 */
.L_x_23:
[----:B------:R-:W-:Y:S01]  /*0340*/  IMAD.MOV.U32 R14, RZ, RZ, R17 ;  /* 0x000000ffff0e7224 */ /* 0x000fe200078e0011 */
[----:B------:R-:W-:Y:S01]  /*0350*/  UISETP.NE.U32.AND UP0, UPT, UR11, URZ, UPT ;  /* 0x000000ff0b00728c */ /* 0x000fe2000bf05070 */
[----:B------:R-:W-:Y:S01]  /*0360*/  IMAD.MOV.U32 R15, RZ, RZ, R20 ;  /* 0x000000ffff0f7224 */ /* 0x000fe200078e0014 */
[----:B------:R-:W-:Y:S01]  /*0370*/  DSETP.NEU.AND P3, PT, R6, UR20, PT ;  /* 0x0000001406007e2a */ /* 0x000fe2000bf6d000 */
[----:B------:R-:W-:Y:S01]  /*0380*/  ISETP.GE.AND P4, PT, R5, RZ, PT ;  /* 0x000000ff0500720c */ /* 0x000fe20003f86270 */
[----:B------:R-:W-:-:S03]  /*0390*/  UISETP.NE.AND.EX UP0, UPT, UR7, -0x80000000, UPT, UP0 ;  /* 0x800000000700788c */ /* 0x000fc6000bf05300 */
[----:B------:R-:W-:-:S03]  /*03a0*/  DADD R14, -RZ, -R14 ;  /* 0x00000000ff0e7229 */ /* 0x000fc6000000090e */
[----:B------:R-:W-:Y:S02]  /*03b0*/  PLOP3.LUT P5, PT, PT, PT, UP0, 0x80, 0x8 ;  /* 0x000000000008781c */ /* 0x000fe40003faf008 */
[----:B------:R-:W-:-:S04]  /*03c0*/  PLOP3.LUT P1, PT, PT, PT, UP0, 0x80, 0x8 ;  /* 0x000000000008781c */ /* 0x000fc80003f2f008 */
[----:B------:R-:W-:Y:S02]  /*03d0*/  PLOP3.LUT P1, PT, P1, PT, PT, 0x8, 0x80 ;  /* 0x000000000080781c */ /* 0x000fe40000f2e170 */
[-C--:B------:R-:W-:Y:S02]  /*03e0*/  FSEL R14, R14, R17.reuse, !P5 ;  /* 0x000000110e0e7208 */ /* 0x080fe40006800000 */
[-C--:B------:R-:W-:Y:S02]  /*03f0*/  FSEL R15, R15, R20.reuse, !P5 ;  /* 0x000000140f0f7208 */ /* 0x080fe40006800000 */
[----:B------:R-:W-:Y:S02]  /*0400*/  FSEL R14, R14, R17, !P4 ;  /* 0x000000110e0e7208 */ /* 0x000fe40006000000 */
[----:B------:R-:W-:Y:S02]  /*0410*/  FSEL R15, R15, R20, !P4 ;  /* 0x000000140f0f7208 */ /* 0x000fe40006000000 */
[----:B------:R-:W-:-:S02]  /*0420*/  @P3 FSEL R14, R14, RZ, P4 ;  /* 0x000000ff0e0e3208 */ /* 0x000fc40002000000 */
[----:B------:R-:W-:-:S07]  /*0430*/  @P3 FSEL R15, R15, -QNAN , P4 ;  /* 0xfff800000f0f3808 */ /* 0x000fce0002000000 */
.L_x_22:
[----:B------:R-:W-:Y:S05]  /*0440*/  BSYNC.RECONVERGENT B0 ;  /* 0x0000000000007941 */ /* 0x000fea0003800200 */
.L_x_21:
[----:B------:R-:W-:Y:S01]  /*0450*/  DADD R16, R4, R12 ;  /* 0x0000000004107229 */ /* 0x000fe2000000000c */
[----:B------:R-:W-:Y:S09]  /*0460*/  BSSY.RECONVERGENT B0, `(.L_x_24) ;  /* 0x000001a000007945 */ /* 0x000ff20003800200 */
[----:B------:R-:W-:-:S04]  /*0470*/  LOP3.LUT R16, R17, 0x7ff00000, RZ, 0xc0, !PT ;  /* 0x7ff0000011107812 */ /* 0x000fc800078ec0ff */
[----:B------:R-:W-:-:S13]  /*0480*/  ISETP.NE.AND P3, PT, R16, 0x7ff00000, PT ;  /* 0x7ff000001000780c */ /* 0x000fda0003f65270 */
[----:B------:R-:W-:Y:S05]  /*0490*/  @P3 BRA `(.L_x_25) ;  /* 0x0000000000583947 */ /* 0x000fea0003800000 */
[----:B------:R-:W-:-:S14]  /*04a0*/  DSETP.NAN.AND P3, PT, R4, R12, PT ;  /* 0x0000000c0400722a */ /* 0x000fdc0003f68000 */
[----:B------:R-:W-:Y:S01]  /*04b0*/  @P3 DADD R14, R4, R12 ;  /* 0x00000000040e3229 */ /* 0x000fe2000000000c */
[----:B------:R-:W-:Y:S10]  /*04c0*/  @P3 BRA `(.L_x_25) ;  /* 0x00000000004c3947 */ /* 0x000ff40003800000 */
[----:B------:R-:W-:-:S14]  /*04d0*/  DSETP.NEU.AND P3, PT, |R12|, +INF , PT ;  /* 0x7ff000000c00742a */ /* 0x000fdc0003f6d200 */
[----:B------:R-:W-:Y:S05]  /*04e0*/  @P3 BRA `(.L_x_26) ;  /* 0x0000000000203947 */ /* 0x000fea0003800000 */
[----:B------:R-:W-:Y:S01]  /*04f0*/  ISETP.LE.AND P3, PT, RZ, UR19, PT ;  /* 0x00000013ff007c0c */ /* 0x000fe2000bf63270 */
[----:B------:R-:W-:-:S06]  /*0500*/  DSETP.GT.AND P1, PT, |R4|, 1, PT ;  /* 0x3ff000000400742a */ /* 0x000fcc0003f24200 */
[----:B------:R-:W-:Y:S01]  /*0510*/  SEL R14, RZ, 0x7ff00000, !P1 ;  /* 0x7ff00000ff0e7807 */ /* 0x000fe20004800000 */
[----:B------:R-:W-:-:S05]  /*0520*/  DSETP.NEU.AND P1, PT, R4, -1, PT ;  /* 0xbff000000400742a */ /* 0x000fca0003f2d000 */
[----:B------:R-:W-:-:S04]  /*0530*/  @!P3 LOP3.LUT R14, R14, 0x7ff00000, RZ, 0x3c, !PT ;  /* 0x7ff000000e0eb812 */ /* 0x000fc800078e3cff */
[----:B------:R-:W-:Y:S01]  /*0540*/  SEL R15, R14, 0x3ff00000, P1 ;  /* 0x3ff000000e0f7807 */ /* 0x000fe20000800000 */
[----:B------:R-:W-:Y:S01]  /*0550*/  IMAD.MOV.U32 R14, RZ, RZ, RZ ;  /* 0x000000ffff0e7224 */ /* 0x000fe200078e00ff */
[----:B------:R-:W-:Y:S06]  /*0560*/  BRA `(.L_x_25) ;  /* 0x0000000000247947 */ /* 0x000fec0003800000 */
.L_x_26:
[----:B------:R-:W-:Y:S01]  /*0570*/  DSETP.NEU.AND P4, PT, |R4|, +INF , PT ;  /* 0x7ff000000400742a */ /* 0x000fe20003f8d200 */
[----:B------:R-:W-:Y:S02]  /*0580*/  IMAD.U32 R16, RZ, RZ, UR6 ;  /* 0x00000006ff107e24 */ /* 0x000fe4000f8e00ff */
[----:B------:R-:W-:-:S11]  /*0590*/  IMAD.U32 R0, RZ, RZ, UR9 ;  /* 0x00000009ff007e24 */ /* 0x000fd6000f8e00ff */
[----:B------:R-:W-:Y:S01]  /*05a0*/  @!P4 ISETP.NE.AND P3, PT, R16, 0x3fe00000, PT ;  /* 0x3fe000001000c80c */ /* 0x000fe20003f65270 */
[----:B------:R-:W-:-:S03]  /*05b0*/  @!P4 IMAD.MOV.U32 R14, RZ, RZ, RZ ;  /* 0x000000ffff0ec224 */ /* 0x000fc600078e00ff */
[----:B------:R-:W-:Y:S02]  /*05c0*/  @!P4 SEL R0, R0, UR8, P3 ;  /* 0x000000080000cc07 */ /* 0x000fe40009800000 */
[----:B------:R-:W-:Y:S02]  /*05d0*/  @!P4 ISETP.GE.AND P3, PT, R5, RZ, PT ;  /* 0x000000ff0500c20c */ /* 0x000fe40003f66270 */
[----:B------:R-:W-:-:S04]  /*05e0*/  @!P4 SEL R0, R0, UR8, P1 ;  /* 0x000000080000cc07 */ /* 0x000fc80008800000 */
[----:B------:R-:W-:-:S07]  /*05f0*/  @!P4 SEL R15, R0, UR8, !P3 ;  /* 0x00000008000fcc07 */ /* 0x000fce000d800000 */
.L_x_25:
[----:B------:R-:W-:Y:S05]  /*0600*/  BSYNC.RECONVERGENT B0 ;  /* 0x0000000000007941 */ /* 0x000fea0003800200 */
.L_x_24:
[----:B------:R-:W-:Y:S02]  /*0610*/  DSETP.NEU.AND P3, PT, R4, 1, PT ;  /* 0x3ff000000400742a */ /* 0x000fe40003f6d000 */
[----:B------:R-:W-:Y:S01]  /*0620*/  DSETP.NEU.AND P1, PT, R12, RZ, PT ;  /* 0x000000ff0c00722a */ /* 0x000fe20003f2d000 */
[----:B------:R-:W-:-:S03]  /*0630*/  IMAD.WIDE R4, R35, 0x8, R8 ;  /* 0x0000000823047825 */ /* 0x000fc600078e0208 */
[----:B------:R-:W-:Y:S02]  /*0640*/  FSEL R14, R14, RZ, P3 ;  /* 0x000000ff0e0e7208 */ /* 0x000fe40001800000 */
[----:B------:R-:W-:Y:S02]  /*0650*/  FSEL R15, R15, 1.875, P3 ;  /* 0x3ff000000f0f7808 */ /* 0x000fe40001800000 */
[----:B------:R-:W-:Y:S02]  /*0660*/  FSEL R14, R14, RZ, P1 ;  /* 0x000000ff0e0e7208 */ /* 0x000fe40000800000 */
[----:B------:R-:W-:-:S05]  /*0670*/  FSEL R15, R15, 1.875, P1 ;  /* 0x3ff000000f0f7808 */ /* 0x000fca0000800000 */
[----:B------:R0:W-:Y:S01]  /*0680*/  STG.E.64 desc[UR12][R4.64], R14 ;  /* 0x0000000e04007986 */ /* 0x0001e2000c101b0c */
[----:B------:R-:W-:Y:S05]  /*0690*/  @!P2 BRA `(.L_x_27) ;  /* 0xfffffff800dca947 */ /* 0x000fea000383ffff */
[----:B------:R-:W-:Y:S05]  /*06a0*/  EXIT ;  /* 0x000000000000794d */ /* 0x000fea0003800000 */
        .type           $_Z5d_powPdPKddi$__internal_accurate_pow,@function
        .size           $_Z5d_powPdPKddi$__internal_accurate_pow,(.L_x_74 - $_Z5d_powPdPKddi$__internal_accurate_pow)
$_Z5d_powPdPKddi$__internal_accurate_pow:
[----:B------:R-:W-:Y:S01]  /*06b0*/  ISETP.GT.U32.AND P1, PT, R15, 0xfffff, PT ;  /* 0x000fffff0f00780c */ /* 0x000fe20003f24070 */
[----:B------:R-:W-:Y:S01]  /*06c0*/  IMAD.MOV.U32 R18, RZ, RZ, R15 ;  /* 0x000000ffff127224 */ /* 0x000fe200078e000f */
[----:B------:R-:W-:Y:S01]  /*06d0*/  UMOV UR4, 0x7d2cafe2 ;  /* 0x7d2cafe200047882 */ /* 0x000fe20000000000 */
[----:B------:R-:W-:Y:S01]  /*06e0*/  IMAD.MOV.U32 R22, RZ, RZ, RZ ;  /* 0x000000ffff167224 */ /* 0x000fe200078e00ff */
[----:B------:R-:W-:Y:S01]  /*06f0*/  UMOV UR5, 0x3eb0f5ff ;  /* 0x3eb0f5ff00057882 */ /* 0x000fe20000000000 */
[----:B------:R-:W-:Y:S01]  /*0700*/  IMAD.MOV.U32 R28, RZ, RZ, 0x41ad3b5a ;  /* 0x41ad3b5aff1c7424 */ /* 0x000fe200078e00ff */
[----:B------:R-:W-:Y:S01]  /*0710*/  UMOV UR14, 0xfefa39ef ;  /* 0xfefa39ef000e7882 */ /* 0x000fe20000000000 */
[----:B------:R-:W-:Y:S01]  /*0720*/  IMAD.MOV.U32 R29, RZ, RZ, 0x3ed0f5d2 ;  /* 0x3ed0f5d2ff1d7424 */ /* 0x000fe200078e00ff */
[----:B------:R-:W-:Y:S01]  /*0730*/  UMOV UR15, 0x3fe62e42 ;  /* 0x3fe62e42000f7882 */ /* 0x000fe20000000000 */
[----:B------:R-:W-:Y:S01]  /*0740*/  UMOV UR16, 0x3b39803f ;  /* 0x3b39803f00107882 */ /* 0x000fe20000000000 */
[----:B------:R-:W-:-:S03]  /*0750*/  UMOV UR17, 0x3c7abc9e ;  /* 0x3c7abc9e00117882 */ /* 0x000fc60000000000 */
[----:B------:R-:W-:-:S10]  /*0760*/  @!P1 DMUL R16, R14, 1.80143985094819840000e+16 ;  /* 0x435000000e109828 */ /* 0x000fd40000000000 */
[----:B------:R-:W-:Y:S02]  /*0770*/  @!P1 IMAD.MOV.U32 R18, RZ, RZ, R17 ;  /* 0x000000ffff129224 */ /* 0x000fe400078e0011 */
[----:B------:R-:W-:-:S03]  /*0780*/  @!P1 IMAD.MOV.U32 R14, RZ, RZ, R16 ;  /* 0x000000ffff0e9224 */ /* 0x000fc600078e0010 */
[----:B------:R-:W-:Y:S01]  /*0790*/  LOP3.LUT R18, R18, 0x800fffff, RZ, 0xc0, !PT ;  /* 0x800fffff12127812 */ /* 0x000fe200078ec0ff */
[----:B------:R-:W-:Y:S01]  /*07a0*/  IMAD.MOV.U32 R20, RZ, RZ, R14 ;  /* 0x000000ffff147224 */ /* 0x000fe200078e000e */
[----:B------:R-:W-:Y:S02]  /*07b0*/  SHF.R.U32.HI R14, RZ, 0x14, R15 ;  /* 0x00000014ff0e7819 */ /* 0x000fe4000001160f */
[----:B------:R-:W-:Y:S02]  /*07c0*/  LOP3.LUT R21, R18, 0x3ff00000, RZ, 0xfc, !PT ;  /* 0x3ff0000012157812 */ /* 0x000fe400078efcff */
[----:B------:R-:W-:Y:S01]  /*07d0*/  @!P1 LEA.HI R14, R17, 0xffffffca, RZ, 0xc ;  /* 0xffffffca110e9811 */ /* 0x000fe200078f60ff */
[----:B------:R-:W-:Y:S01]  /*07e0*/  IMAD.MOV.U32 R17, RZ, RZ, 0x43300000 ;  /* 0x43300000ff117424 */ /* 0x000fe200078e00ff */
[----:B------:R-:W-:-:S03]  /*07f0*/  ISETP.GE.U32.AND P3, PT, R21, 0x3ff6a09f, PT ;  /* 0x3ff6a09f1500780c */ /* 0x000fc60003f66070 */
[----:B------:R-:W-:-:S10]  /*0800*/  VIADD R16, R14, 0xfffffc01 ;  /* 0xfffffc010e107836 */ /* 0x000fd40000000000 */
[----:B------:R-:W-:Y:S02]  /*0810*/  @P3 VIADD R19, R21, 0xfff00000 ;  /* 0xfff0000015133836 */ /* 0x000fe40000000000 */
[----:B------:R-:W-:Y:S02]  /*0820*/  @P3 VIADD R16, R14, 0xfffffc02 ;  /* 0xfffffc020e103836 */ /* 0x000fe40000000000 */
[----:B------:R-:W-:-:S03]  /*0830*/  @P3 IMAD.MOV.U32 R21, RZ, RZ, R19 ;  /* 0x000000ffff153224 */ /* 0x000fc600078e0013 */
[----:B------:R-:W-:-:S03]  /*0840*/  LOP3.LUT R16, R16, 0x80000000, RZ, 0x3c, !PT ;  /* 0x8000000010107812 */ /* 0x000fc600078e3cff */
[C---:B------:R-:W-:Y:S02]  /*0850*/  DADD R24, R20.reuse, 1 ;  /* 0x3ff0000014187429 */ /* 0x040fe40000000000 */
[----:B------:R-:W-:-:S04]  /*0860*/  DADD R20, R20, -1 ;  /* 0xbff0000014147429 */ /* 0x000fc80000000000 */
[----:B------:R-:W0:Y:S02]  /*0870*/  MUFU.RCP64H R23, R25 ;  /* 0x0000001900177308 */ /* 0x000e240000001800 */
[----:B0-----:R-:W-:-:S08]  /*0880*/  DFMA R18, -R24, R22, 1 ;  /* 0x3ff000001812742b */ /* 0x001fd00000000116 */
[----:B------:R-:W-:-:S08]  /*0890*/  DFMA R18, R18, R18, R18 ;  /* 0x000000121212722b */ /* 0x000fd00000000012 */
[----:B------:R-:W-:-:S08]  /*08a0*/  DFMA R22, R22, R18, R22 ;  /* 0x000000121616722b */ /* 0x000fd00000000016 */
[----:B------:R-:W-:-:S08]  /*08b0*/  DMUL R18, R20, R22 ;  /* 0x0000001614127228 */ /* 0x000fd00000000000 */
[----:B------:R-:W-:-:S08]  /*08c0*/  DFMA R18, R20, R22, R18 ;  /* 0x000000161412722b */ /* 0x000fd00000000012 */
[----:B------:R-:W-:-:S08]  /*08d0*/  DMUL R26, R18, R18 ;  /* 0x00000012121a7228 */ /* 0x000fd00000000000 */
[----:B------:R-:W-:Y:S01]  /*08e0*/  DFMA R24, R26, UR4, R28 ;  /* 0x000000041a187c2b */ /* 0x000fe2000800001c */
[----:B------:R-:W-:Y:S01]  /*08f0*/  UMOV UR4, 0x75488a3f ;  /* 0x75488a3f00047882 */ /* 0x000fe20000000000 */
[----:B------:R-:W-:Y:S01]  /*0900*/  UMOV UR5, 0x3ef3b20a ;  /* 0x3ef3b20a00057882 */ /* 0x000fe20000000000 */
[----:B------:R-:W-:-:S05]  /*0910*/  DADD R28, R20, -R18 ;  /* 0x00000000141c7229 */ /* 0x000fca0000000812 */
[----:B------:R-:W-:Y:S01]  /*0920*/  DFMA R24, R26, R24, UR4 ;  /* 0x000000041a187e2b */ /* 0x000fe20008000018 */
[----:B------:R-:W-:Y:S01]  /*0930*/  UMOV UR4, 0xe4faecd5 ;  /* 0xe4faecd500047882 */ /* 0x000fe20000000000 */
[----:B------:R-:W-:Y:S01]  /*0940*/  UMOV UR5, 0x3f1745cd ;  /* 0x3f1745cd00057882 */ /* 0x000fe20000000000 */
[----:B------:R-:W-:-:S05]  /*0950*/  DADD R30, R28, R28 ;  /* 0x000000001c1e7229 */ /* 0x000fca000000001c */
[----:B------:R-:W-:Y:S01]  /*0960*/  DFMA R24, R26, R24, UR4 ;  /* 0x000000041a187e2b */ /* 0x000fe20008000018 */
[----:B------:R-:W-:Y:S01]  /*0970*/  UMOV UR4, 0x258a578b ;  /* 0x258a578b00047882 */ /* 0x000fe20000000000 */
[----:B------:R-:W-:Y:S01]  /*0980*/  UMOV UR5, 0x3f3c71c7 ;  /* 0x3f3c71c700057882 */ /* 0x000fe20000000000 */
[----:B------:R-:W-:-:S05]  /*0990*/  DFMA R30, R20, -R18, R30 ;  /* 0x80000012141e722b */ /* 0x000fca000000001e */
[----:B------:R-:W-:Y:S01]  /*09a0*/  DFMA R24, R26, R24, UR4 ;  /* 0x000000041a187e2b */ /* 0x000fe20008000018 */
[----:B------:R-:W-:Y:S01]  /*09b0*/  UMOV UR4, 0x9242b910 ;  /* 0x9242b91000047882 */ /* 0x000fe20000000000 */
[----:B------:R-:W-:Y:S01]  /*09c0*/  UMOV UR5, 0x3f624924 ;  /* 0x3f62492400057882 */ /* 0x000fe20000000000 */
[----:B------:R-:W-:-:S05]  /*09d0*/  DMUL R22, R22, R30 ;  /* 0x0000001e16167228 */ /* 0x000fca0000000000 */
[----:B------:R-:W-:Y:S01]  /*09e0*/  DFMA R24, R26, R24, UR4 ;  /* 0x000000041a187e2b */ /* 0x000fe20008000018 */
[----:B------:R-:W-:Y:S01]  /*09f0*/  UMOV UR4, 0x99999dfb ;  /* 0x99999dfb00047882 */ /* 0x000fe20000000000 */
[----:B------:R-:W-:-:S06]  /*0a00*/  UMOV UR5, 0x3f899999 ;  /* 0x3f89999900057882 */ /* 0x000fcc0000000000 */
[----:B------:R-:W-:Y:S01]  /*0a10*/  DFMA R28, R26, R24, UR4 ;  /* 0x000000041a1c7e2b */ /* 0x000fe20008000018 */
[----:B------:R-:W-:Y:S01]  /*0a20*/  UMOV UR4, 0x55555555 ;  /* 0x5555555500047882 */ /* 0x000fe20000000000 */
[----:B------:R-:W-:Y:S01]  /*0a30*/  UMOV UR5, 0x3fb55555 ;  /* 0x3fb5555500057882 */ /* 0x000fe20000000000 */
[----:B------:R-:W-:-:S05]  /*0a40*/  DMUL R24, R18, R18 ;  /* 0x0000001212187228 */ /* 0x000fca0000000000 */
[----:B------:R-:W-:-:S03]  /*0a50*/  DFMA R20, R26, R28, UR4 ;  /* 0x000000041a147e2b */ /* 0x000fc6000800001c */
[----:B------:R-:W-:-:S05]  /*0a60*/  DMUL R32, R18, R24 ;  /* 0x0000001812207228 */ /* 0x000fca0000000000 */
[----:B------:R-:W-:Y:S01]  /*0a70*/  DADD R30, -R20, UR4 ;  /* 0x00000004141e7e29 */ /* 0x000fe20008000100 */
[----:B------:R-:W-:Y:S01]  /*0a80*/  UMOV UR4, 0xb9e7b0 ;  /* 0x00b9e7b000047882 */ /* 0x000fe20000000000 */
[----:B------:R-:W-:-:S06]  /*0a90*/  UMOV UR5, 0x3c46a4cb ;  /* 0x3c46a4cb00057882 */ /* 0x000fcc0000000000 */
[----:B------:R-:W-:Y:S02]  /*0aa0*/  DFMA R26, R26, R28, R30 ;  /* 0x0000001c1a1a722b */ /* 0x000fe4000000001e */
[----:B------:R-:W-:Y:S01]  /*0ab0*/  DFMA R28, R18, R18, -R24 ;  /* 0x00000012121c722b */ /* 0x000fe20000000818 */
[----:B------:R-:W-:Y:S02]  /*0ac0*/  VIADD R31, R23, 0x100000 ;  /* 0x00100000171f7836 */ /* 0x000fe40000000000 */
[----:B------:R-:W-:-:S06]  /*0ad0*/  IMAD.MOV.U32 R30, RZ, RZ, R22 ;  /* 0x000000ffff1e7224 */ /* 0x000fcc00078e0016 */
[----:B------:R-:W-:Y:S02]  /*0ae0*/  DFMA R28, R18, R30, R28 ;  /* 0x0000001e121c722b */ /* 0x000fe4000000001c */
[----:B------:R-:W-:Y:S01]  /*0af0*/  DADD R30, R26, -UR4 ;  /* 0x800000041a1e7e29 */ /* 0x000fe20008000000 */
[----:B------:R-:W-:Y:S01]  /*0b00*/  UMOV UR4, 0x80000000 ;  /* 0x8000000000047882 */ /* 0x000fe20000000000 */
[----:B------:R-:W-:Y:S01]  /*0b10*/  DFMA R26, R18, R24, -R32 ;  /* 0x00000018121a722b */ /* 0x000fe20000000820 */
[----:B------:R-:W-:Y:S02]  /*0b20*/  UMOV UR5, 0x43300000 ;  /* 0x4330000000057882 */ /* 0x000fe40000000000 */
[----:B------:R-:W-:Y:S01]  /*0b30*/  DADD R16, R16, -UR4 ;  /* 0x8000000410107e29 */ /* 0x000fe20008000000 */
[----:B------:R-:W-:Y:S01]  /*0b40*/  UMOV UR4, 0xfefa39ef ;  /* 0xfefa39ef00047882 */ /* 0x000fe20000000000 */
[----:B------:R-:W-:-:S03]  /*0b50*/  UMOV UR5, 0x3fe62e42 ;  /* 0x3fe62e4200057882 */ /* 0x000fc60000000000 */
[----:B------:R-:W-:Y:S02]  /*0b60*/  DFMA R26, R22, R24, R26 ;  /* 0x00000018161a722b */ /* 0x000fe4000000001a */
[----:B------:R-:W-:-:S06]  /*0b70*/  DADD R24, R20, R30 ;  /* 0x0000000014187229 */ /* 0x000fcc000000001e */
[----:B------:R-:W-:Y:S02]  /*0b80*/  DFMA R26, R18, R28, R26 ;  /* 0x0000001c121a722b */ /* 0x000fe4000000001a */
[----:B------:R-:W-:Y:S02]  /*0b90*/  DADD R28, R20, -R24 ;  /* 0x00000000141c7229 */ /* 0x000fe40000000818 */
[----:B------:R-:W-:-:S06]  /*0ba0*/  DMUL R20, R24, R32 ;  /* 0x0000002018147228 */ /* 0x000fcc0000000000 */
[----:B------:R-:W-:Y:S02]  /*0bb0*/  DADD R30, R30, R28 ;  /* 0x000000001e1e7229 */ /* 0x000fe4000000001c */
[----:B------:R-:W-:-:S08]  /*0bc0*/  DFMA R28, R24, R32, -R20 ;  /* 0x00000020181c722b */ /* 0x000fd00000000814 */
[----:B------:R-:W-:-:S08]  /*0bd0*/  DFMA R26, R24, R26, R28 ;  /* 0x0000001a181a722b */ /* 0x000fd0000000001c */
[----:B------:R-:W-:-:S08]  /*0be0*/  DFMA R30, R30, R32, R26 ;  /* 0x000000201e1e722b */ /* 0x000fd0000000001a */
[----:B------:R-:W-:-:S08]  /*0bf0*/  DADD R26, R20, R30 ;  /* 0x00000000141a7229 */ /* 0x000fd0000000001e */
[--C-:B------:R-:W-:Y:S02]  /*0c00*/  DADD R24, R18, R26.reuse ;  /* 0x0000000012187229 */ /* 0x100fe4000000001a */
[----:B------:R-:W-:-:S06]  /*0c10*/  DADD R20, R20, -R26 ;  /* 0x0000000014147229 */ /* 0x000fcc000000081a */
[----:B------:R-:W-:Y:S02]  /*0c20*/  DADD R18, R18, -R24 ;  /* 0x0000000012127229 */ /* 0x000fe40000000818 */
[----:B------:R-:W-:-:S06]  /*0c30*/  DADD R20, R30, R20 ;  /* 0x000000001e147229 */ /* 0x000fcc0000000014 */
[----:B------:R-:W-:-:S08]  /*0c40*/  DADD R18, R26, R18 ;  /* 0x000000001a127229 */ /* 0x000fd00000000012 */
[----:B------:R-:W-:-:S08]  /*0c50*/  DADD R18, R20, R18 ;  /* 0x0000000014127229 */ /* 0x000fd00000000012 */
[----:B------:R-:W-:-:S08]  /*0c60*/  DADD R18, R22, R18 ;  /* 0x0000000016127229 */ /* 0x000fd00000000012 */
[----:B------:R-:W-:-:S08]  /*0c70*/  DADD R20, R24, R18 ;  /* 0x0000000018147229 */ /* 0x000fd00000000012 */
[--C-:B------:R-:W-:Y:S01]  /*0c80*/  DFMA R14, R16, UR4, R20.reuse ;  /* 0x00000004100e7c2b */ /* 0x100fe20008000014 */
[----:B------:R-:W0:Y:S01]  /*0c90*/  LDCU.64 UR4, c[0x0][0x390] ;  /* 0x00007200ff0477ac */ /* 0x000e220008000a00 */
[----:B------:R-:W-:-:S06]  /*0ca0*/  DADD R24, R24, -R20 ;  /* 0x0000000018187229 */ /* 0x000fcc0000000814 */
[----:B------:R-:W-:Y:S02]  /*0cb0*/  DFMA R22, R16, -UR14, R14 ;  /* 0x8000000e10167c2b */ /* 0x000fe4000800000e */
[----:B------:R-:W-:-:S06]  /*0cc0*/  DADD R24, R18, R24 ;  /* 0x0000000012187229 */ /* 0x000fcc0000000018 */
[----:B------:R-:W-:Y:S01]  /*0cd0*/  DADD R22, -R20, R22 ;  /* 0x0000000014167229 */ /* 0x000fe20000000116 */
[----:B0-----:R-:W-:-:S04]  /*0ce0*/  USHF.L.U32 UR10, UR5, 0x1, URZ ;  /* 0x00000001050a7899 */ /* 0x001fc800080006ff */
[----:B------:R-:W-:-:S03]  /*0cf0*/  UISETP.GT.U32.AND UP0, UPT, UR10, -0x2000001, UPT ;  /* 0xfdffffff0a00788c */ /* 0x000fc6000bf04070 */
[----:B------:R-:W-:-:S08]  /*0d00*/  DADD R22, R24, -R22 ;  /* 0x0000000018167229 */ /* 0x000fd00000000816 */
[----:B------:R-:W-:Y:S01]  /*0d10*/  DFMA R22, R16, UR16, R22 ;  /* 0x0000001010167c2b */ /* 0x000fe20008000016 */
[----:B------:R-:W-:-:S07]  /*0d20*/  @UP0 ULOP3.LUT UR5, UR5, 0xff0fffff, URZ, 0xc0, !UPT ;  /* 0xff0fffff05050892 */ /* 0x000fce000f8ec0ff */
[----:B------:R-:W-:-:S08]  /*0d30*/  DADD R16, R14, R22 ;  /* 0x000000000e107229 */ /* 0x000fd00000000016 */
[----:B------:R-:W-:Y:S02]  /*0d40*/  DADD R18, R14, -R16 ;  /* 0x000000000e127229 */ /* 0x000fe40000000810 */
[----:B------:R-:W-:-:S06]  /*0d50*/  DMUL R14, R16, UR4 ;  /* 0x00000004100e7c28 */ /* 0x000fcc0008000000 */
[----:B------:R-:W-:Y:S02]  /*0d60*/  DADD R18, R22, R18 ;  /* 0x0000000016127229 */ /* 0x000fe40000000012 */
[----:B------:R-:W-:-:S08]  /*0d70*/  DFMA R20, R16, UR4, -R14 ;  /* 0x0000000410147c2b */ /* 0x000fd0000800080e */
[----:B------:R-:W-:Y:S01]  /*0d80*/  DFMA R20, R18, UR4, R20 ;  /* 0x0000000412147c2b */ /* 0x000fe20008000014 */
[----:B------:R-:W-:Y:S01]  /*0d90*/  UMOV UR4, 0x3b39803f ;  /* 0x3b39803f00047882 */ /* 0x000fe20000000000 */
[----:B------:R-:W-:Y:S01]  /*0da0*/  IMAD.MOV.U32 R18, RZ, RZ, 0x652b82fe ;  /* 0x652b82feff127424 */ /* 0x000fe200078e00ff */
[----:B------:R-:W-:Y:S01]  /*0db0*/  UMOV UR5, 0x3c7abc9e ;  /* 0x3c7abc9e00057882 */ /* 0x000fe20000000000 */
[----:B------:R-:W-:-:S04]  /*0dc0*/  IMAD.MOV.U32 R19, RZ, RZ, 0x3ff71547 ;  /* 0x3ff71547ff137424 */ /* 0x000fc800078e00ff */
[----:B------:R-:W-:-:S08]  /*0dd0*/  DADD R16, R14, R20 ;  /* 0x000000000e107229 */ /* 0x000fd00000000014 */
[----:B------:R-:W-:Y:S02]  /*0de0*/  DFMA R18, R16, R18, 6.75539944105574400000e+15 ;  /* 0x433800001012742b */ /* 0x000fe40000000012 */
[----:B------:R-:W-:Y:S01]  /*0df0*/  FSETP.GEU.AND P1, PT, |R17|, 4.1917929649353027344, PT ;  /* 0x4086232b1100780b */ /* 0x000fe20003f2e200 */
[----:B------:R-:W-:-:S05]  /*0e00*/  DADD R14, R14, -R16 ;  /* 0x000000000e0e7229 */ /* 0x000fca0000000810 */
[----:B------:R-:W-:-:S03]  /*0e10*/  DADD R22, R18, -6.75539944105574400000e+15 ;  /* 0xc338000012167429 */ /* 0x000fc60000000000 */
[----:B------:R-:W-:-:S05]  /*0e20*/  DADD R20, R20, R14 ;  /* 0x0000000014147229 */ /* 0x000fca000000000e */
[----:B------:R-:W-:-:S08]  /*0e30*/  DFMA R24, R22, -UR14, R16 ;  /* 0x8000000e16187c2b */ /* 0x000fd00008000010 */
[----:B------:R-:W-:Y:S01]  /*0e40*/  DFMA R22, R22, -UR4, R24 ;  /* 0x8000000416167c2b */ /* 0x000fe20008000018 */
[----:B------:R-:W-:Y:S01]  /*0e50*/  UMOV UR4, 0x69ce2bdf ;  /* 0x69ce2bdf00047882 */ /* 0x000fe20000000000 */
[----:B------:R-:W-:Y:S01]  /*0e60*/  IMAD.MOV.U32 R24, RZ, RZ, -0x35dec16 ;  /* 0xfca213eaff187424 */ /* 0x000fe200078e00ff */
[----:B------:R-:W-:Y:S01]  /*0e70*/  UMOV UR5, 0x3e5ade15 ;  /* 0x3e5ade1500057882 */ /* 0x000fe20000000000 */
[----:B------:R-:W-:-:S06]  /*0e80*/  IMAD.MOV.U32 R25, RZ, RZ, 0x3e928af3 ;  /* 0x3e928af3ff197424 */ /* 0x000fcc00078e00ff */
        /* <DEDUP_REMOVED lines=26> */
[----:B------:R-:W-:-:S10]  /*1030*/  DFMA R22, R22, R24, 1 ;  /* 0x3ff000001616742b */ /* 0x000fd40000000018 */
[----:B------:R-:W-:Y:S02]  /*1040*/  IMAD R15, R18, 0x100000, R23 ;  /* 0x00100000120f7824 */ /* 0x000fe400078e0217 */
[----:B------:R-:W-:Y:S01]  /*1050*/  IMAD.MOV.U32 R14, RZ, RZ, R22 ;  /* 0x000000ffff0e7224 */ /* 0x000fe200078e0016 */
[----:B------:R-:W-:Y:S06]  /*1060*/  @!P1 BRA `(.L_x_28) ;  /* 0x0000000000309947 */ /* 0x000fec0003800000 */
[----:B------:R-:W-:Y:S01]  /*1070*/  FSETP.GEU.AND P3, PT, |R17|, 4.2275390625, PT ;  /* 0x408748001100780b */ /* 0x000fe20003f6e200 */
[C---:B------:R-:W-:Y:S02]  /*1080*/  DADD R24, R16.reuse, +INF ;  /* 0x7ff0000010187429 */ /* 0x040fe40000000000 */
[----:B------:R-:W-:-:S08]  /*1090*/  DSETP.GEU.AND P1, PT, R16, RZ, PT ;  /* 0x000000ff1000722a */ /* 0x000fd00003f2e000 */
[----:B------:R-:W-:Y:S02]  /*10a0*/  FSEL R15, R25, RZ, P1 ;  /* 0x000000ff190f7208 */ /* 0x000fe40000800000 */
[----:B------:R-:W-:-:S04]  /*10b0*/  @!P3 LEA.HI R14, R18, R18, RZ, 0x1 ;  /* 0x00000012120eb211 */ /* 0x000fc800078f08ff */
[----:B------:R-:W-:Y:S02]  /*10c0*/  @!P3 SHF.R.S32.HI R17, RZ, 0x1, R14 ;  /* 0x00000001ff11b819 */ /* 0x000fe4000001140e */
[----:B------:R-:W-:-:S03]  /*10d0*/  FSEL R14, R24, RZ, P1 ;  /* 0x000000ff180e7208 */ /* 0x000fc60000800000 */
[----:B------:R-:W-:Y:S02]  /*10e0*/  @!P3 IMAD.IADD R16, R18, 0x1, -R17 ;  /* 0x000000011210b824 */ /* 0x000fe400078e0a11 */
[----:B------:R-:W-:-:S03]  /*10f0*/  @!P3 IMAD R23, R17, 0x100000, R23 ;  /* 0x001000001117b824 */ /* 0x000fc600078e0217 */
[----:B------:R-:W-:Y:S01]  /*1100*/  @!P3 LEA R17, R16, 0x3ff00000, 0x14 ;  /* 0x3ff000001011b811 */ /* 0x000fe200078ea0ff */
[----:B------:R-:W-:-:S06]  /*1110*/  @!P3 IMAD.MOV.U32 R16, RZ, RZ, RZ ;  /* 0x000000ffff10b224 */ /* 0x000fcc00078e00ff */
[----:B------:R-:W-:-:S11]  /*1120*/  @!P3 DMUL R14, R22, R16 ;  /* 0x00000010160eb228 */ /* 0x000fd60000000000 */
.L_x_28:
[----:B------:R-:W-:Y:S02]  /*1130*/  DFMA R20, R20, R14, R14 ;  /* 0x0000000e1414722b */ /* 0x000fe4000000000e */
[----:B------:R-:W-:-:S08]  /*1140*/  DSETP.NEU.AND P1, PT, |R14|, +INF , PT ;  /* 0x7ff000000e00742a */ /* 0x000fd00003f2d200 */
[----:B------:R-:W-:Y:S01]  /*1150*/  FSEL R17, R14, R20, !P1 ;  /* 0x000000140e117208 */ /* 0x000fe20004800000 */
[----:B------:R-:W-:Y:S01]  /*1160*/  IMAD.MOV.U32 R14, RZ, RZ, R0 ;  /* 0x000000ffff0e7224 */ /* 0x000fe200078e0000 */
[----:B------:R-:W-:Y:S01]  /*1170*/  FSEL R20, R15, R21, !P1 ;  /* 0x000000150f147208 */ /* 0x000fe20004800000 */
[----:B------:R-:W-:-:S04]  /*1180*/  IMAD.MOV.U32 R15, RZ, RZ, 0x0 ;  /* 0x00000000ff0f7424 */ /* 0x000fc800078e00ff */
[----:B------:R-:W-:Y:S05]  /*1190*/  RET.REL.NODEC R14 `(_Z5d_powPdPKddi) ;  /* 0xffffffec0e987950 */ /* 0x000fea0003c3ffff */
.L_x_29:
        /* <DEDUP_REMOVED lines=14> */
.L_x_74:


//--------------------- .text._Z18d_elementwise_multPdPKdS1_i --------------------------
	.section	.text._Z18d_elementwise_multPdPKdS1_i,"ax",@progbits
	.align	128
        .global         _Z18d_elementwise_multPdPKdS1_i
        .type           _Z18d_elementwise_multPdPKdS1_i,@function
        .size           _Z18d_elementwise_multPdPKdS1_i,(.L_x_83 - _Z18d_elementwise_multPdPKdS1_i)
        .other          _Z18d_elementwise_multPdPKdS1_i,@"STO_CUDA_ENTRY STV_DEFAULT"
_Z18d_elementwise_multPdPKdS1_i:
.text._Z18d_elementwise_multPdPKdS1_i:
        /* <DEDUP_REMOVED lines=11> */
[C---:B------:R-:W-:Y:S01]  /*00b0*/  IMAD.IADD R2, R0.reuse, 0x1, R3 ;  /* 0x0000000100027824 */ /* 0x040fe200078e0203 */
[----:B------:R-:W-:Y:S01]  /*00c0*/  IADD3 R9, PT, PT, RZ, -R0, RZ ;  /* 0x80000000ff097210 */ /* 0x000fe20007ffe0ff */
[----:B------:R-:W1:Y:S01]  /*00d0*/  LDCU.64 UR4, c[0x0][0x358] ;  /* 0x00006b00ff0477ac */ /* 0x000e620008000a00 */
[----:B------:R-:W-:Y:S01]  /*00e0*/  ISETP.NE.U32.AND P2, PT, R0, RZ, PT ;  /* 0x000000ff0000720c */ /* 0x000fe20003f45070 */
[----:B------:R-:W-:Y:S01]  /*00f0*/  BSSY.RECONVERGENT B0, `(.L_x_30) ;  /* 0x000002a000007945 */ /* 0x000fe20003800200 */
[C---:B------:R-:W-:Y:S02]  /*0100*/  ISETP.GE.AND P0, PT, R2.reuse, UR6, PT ;  /* 0x0000000602007c0c */ /* 0x040fe4000bf06270 */
[----:B------:R-:W-:Y:S02]  /*0110*/  VIMNMX R7, PT, PT, R2, UR6, !PT ;  /* 0x0000000602077c48 */ /* 0x000fe4000ffe0100 */
[----:B------:R-:W-:-:S04]  /*0120*/  SEL R6, RZ, 0x1, P0 ;  /* 0x00000001ff067807 */ /* 0x000fc80000000000 */
[----:B------:R-:W-:Y:S01]  /*0130*/  IADD3 R7, PT, PT, R7, -R2, -R6 ;  /* 0x8000000207077210 */ /* 0x000fe20007ffe806 */
[----:B0-----:R-:W0:Y:S02]  /*0140*/  MUFU.RCP R8, R8 ;  /* 0x0000000800087308 */ /* 0x001e240000001000 */
[----:B0-----:R-:W-:-:S06]  /*0150*/  IADD3 R4, PT, PT, R8, 0xffffffe, RZ ;  /* 0x0ffffffe08047810 */ /* 0x001fcc0007ffe0ff */
[----:B------:R0:W2:Y:S02]  /*0160*/  F2I.FTZ.U32.TRUNC.NTZ R5, R4 ;  /* 0x0000000400057305 */ /* 0x0000a4000021f000 */
[----:B0-----:R-:W-:Y:S02]  /*0170*/  HFMA2 R4, -RZ, RZ, 0, 0 ;  /* 0x00000000ff047431 */ /* 0x001fe400000001ff */
[----:B--2---:R-:W-:-:S04]  /*0180*/  IMAD R9, R9, R5, RZ ;  /* 0x0000000509097224 */ /* 0x004fc800078e02ff */
[----:B------:R-:W-:-:S06]  /*0190*/  IMAD.HI.U32 R8, R5, R9, R4 ;  /* 0x0000000905087227 */ /* 0x000fcc00078e0004 */
[----:B------:R-:W-:-:S05]  /*01a0*/  IMAD.HI.U32 R5, R8, R7, RZ ;  /* 0x0000000708057227 */ /* 0x000fca00078e00ff */
[----:B------:R-:W-:-:S05]  /*01b0*/  IADD3 R2, PT, PT, -R5, RZ, RZ ;  /* 0x000000ff05027210 */ /* 0x000fca0007ffe1ff */
[----:B------:R-:W-:-:S05]  /*01c0*/  IMAD R7, R0, R2, R7 ;  /* 0x0000000200077224 */ /* 0x000fca00078e0207 */
[----:B------:R-:W-:-:S13]  /*01d0*/  ISETP.GE.U32.AND P0, PT, R7, R0, PT ;  /* 0x000000000700720c */ /* 0x000fda0003f06070 */
[----:B------:R-:W-:Y:S01]  /*01e0*/  @P0 IMAD.IADD R7, R7, 0x1, -R0 ;  /* 0x0000000107070824 */ /* 0x000fe200078e0a00 */
[----:B------:R-:W-:-:S04]  /*01f0*/  @P0 IADD3 R5, PT, PT, R5, 0x1, RZ ;  /* 0x0000000105050810 */ /* 0x000fc80007ffe0ff */
[----:B------:R-:W-:-:S13]  /*0200*/  ISETP.GE.U32.AND P1, PT, R7, R0, PT ;  /* 0x000000000700720c */ /* 0x000fda0003f26070 */
[----:B------:R-:W-:Y:S02]  /*0210*/  @P1 IADD3 R5, PT, PT, R5, 0x1, RZ ;  /* 0x0000000105051810 */ /* 0x000fe40007ffe0ff */
[----:B------:R-:W-:-:S05]  /*0220*/  @!P2 LOP3.LUT R5, RZ, R0, RZ, 0x33, !PT ;  /* 0x00000000ff05a212 */ /* 0x000fca00078e33ff */
[----:B------:R-:W-:-:S05]  /*0230*/  IMAD.IADD R2, R6, 0x1, R5 ;  /* 0x0000000106027824 */ /* 0x000fca00078e0205 */
[C---:B------:R-:W-:Y:S02]  /*0240*/  LOP3.LUT R4, R2.reuse, 0x3, RZ, 0xc0, !PT ;  /* 0x0000000302047812 */ /* 0x040fe400078ec0ff */
[----:B------:R-:W-:Y:S02]  /*0250*/  ISETP.GE.U32.AND P1, PT, R2, 0x3, PT ;  /* 0x000000030200780c */ /* 0x000fe40003f26070 */
[----:B------:R-:W-:-:S13]  /*0260*/  ISETP.NE.AND P0, PT, R4, 0x3, PT ;  /* 0x000000030400780c */ /* 0x000fda0003f05270 */
[----:B-1----:R-:W-:Y:S05]  /*0270*/  @!P0 BRA `(.L_x_31) ;  /* 0x0000000000448947 */ /* 0x002fea0003800000 */
[----:B------:R-:W0:Y:S01]  /*0280*/  LDC.64 R4, c[0x0][0x390] ;  /* 0x0000e400ff047b82 */ /* 0x000e220000000a00 */
[----:B------:R-:W-:-:S04]  /*0290*/  IADD3 R2, PT, PT, R2, 0x1, RZ ;  /* 0x0000000102027810 */ /* 0x000fc80007ffe0ff */
[----:B------:R-:W-:-:S03]  /*02a0*/  LOP3.LUT R2, R2, 0x3, RZ, 0xc0, !PT ;  /* 0x0000000302027812 */ /* 0x000fc600078ec0ff */
[----:B------:R-:W1:Y:S01]  /*02b0*/  LDC.64 R6, c[0x0][0x380] ;  /* 0x0000e000ff067b82 */ /* 0x000e620000000a00 */
[----:B------:R-:W-:-:S07]  /*02c0*/  IADD3 R2, PT, PT, -R2, RZ, RZ ;  /* 0x000000ff02027210 */ /* 0x000fce0007ffe1ff */
[----:B------:R-:W2:Y:S02]  /*02d0*/  LDC.64 R8, c[0x0][0x388] ;  /* 0x0000e200ff087b82 */ /* 0x000ea40000000a00 */
.L_x_32:
[----:B0-----:R-:W-:-:S04]  /*02e0*/  IMAD.WIDE R12, R3, 0x8, R4 ;  /* 0x00000008030c7825 */ /* 0x001fc800078e0204 */
[C---:B--2---:R-:W-:Y:S02]  /*02f0*/  IMAD.WIDE R14, R3.reuse, 0x8, R8 ;  /* 0x00000008030e7825 */ /* 0x044fe400078e0208 */
[----:B------:R-:W2:Y:S04]  /*0300*/  LDG.E.64 R12, desc[UR4][R12.64] ;  /* 0x000000040c0c7981 */ /* 0x000ea8000c1e1b00 */
[----:B------:R-:W2:Y:S01]  /*0310*/  LDG.E.64 R14, desc[UR4][R14.64] ;  /* 0x000000040e0e7981 */ /* 0x000ea2000c1e1b00 */
[----:B-1-3--:R-:W-:Y:S01]  /*0320*/  IMAD.WIDE R10, R3, 0x8, R6 ;  /* 0x00000008030a7825 */ /* 0x00afe200078e0206 */
[----:B------:R-:W-:-:S03]  /*0330*/  IADD3 R3, PT, PT, R0, R3, RZ ;  /* 0x0000000300037210 */ /* 0x000fc60007ffe0ff */
[----:B------:R-:W-:-:S05]  /*0340*/  VIADD R2, R2, 0x1 ;  /* 0x0000000102027836 */ /* 0x000fca0000000000 */
[----:B------:R-:W-:Y:S01]  /*0350*/  ISETP.NE.AND P0, PT, R2, RZ, PT ;  /* 0x000000ff0200720c */ /* 0x000fe20003f05270 */
[----:B--2---:R-:W-:-:S07]  /*0360*/  DMUL R16, R14, R12 ;  /* 0x0000000c0e107228 */ /* 0x004fce0000000000 */
[----:B------:R3:W-:Y:S05]  /*0370*/  STG.E.64 desc[UR4][R10.64], R16 ;  /* 0x000000100a007986 */ /* 0x0007ea000c101b04 */
[----:B------:R-:W-:Y:S05]  /*0380*/  @P0 BRA `(.L_x_32) ;  /* 0xfffffffc00d40947 */ /* 0x000fea000383ffff */
.L_x_31:
[----:B------:R-:W-:Y:S05]  /*0390*/  BSYNC.RECONVERGENT B0 ;  /* 0x0000000000007941 */ /* 0x000fea0003800200 */
.L_x_30:
[----:B------:R-:W-:Y:S05]  /*03a0*/  @!P1 EXIT ;  /* 0x000000000000994d */ /* 0x000fea0003800000 */
.L_x_33:
[----:B0-----:R-:W0:Y:S08]  /*03b0*/  LDC.64 R4, c[0x0][0x388] ;  /* 0x0000e200ff047b82 */ /* 0x001e300000000a00 */
[----:B------:R-:W3:Y:S08]  /*03c0*/  LDC.64 R6, c[0x0][0x390] ;  /* 0x0000e400ff067b82 */ /* 0x000ef00000000a00 */
[----:B------:R-:W1:Y:S01]  /*03d0*/  LDC.64 R8, c[0x0][0x380] ;  /* 0x0000e000ff087b82 */ /* 0x000e620000000a00 */
[----:B0-----:R-:W-:-:S05]  /*03e0*/  IMAD.WIDE R14, R3, 0x8, R4 ;  /* 0x00000008030e7825 */ /* 0x001fca00078e0204 */
[----:B------:R-:W2:Y:S01]  /*03f0*/  LDG.E.64 R4, desc[UR4][R14.64] ;  /* 0x000000040e047981 */ /* 0x000ea2000c1e1b00 */
[----:B---3--:R-:W-:-:S05]  /*0400*/  IMAD.WIDE R16, R3, 0x8, R6 ;  /* 0x0000000803107825 */ /* 0x008fca00078e0206 */
[----:B------:R-:W2:Y:S01]  /*0410*/  LDG.E.64 R6, desc[UR4][R16.64] ;  /* 0x0000000410067981 */ /* 0x000ea2000c1e1b00 */
[----:B------:R-:W-:-:S04]  /*0420*/  IMAD.WIDE R10, R0, 0x8, R16 ;  /* 0x00000008000a7825 */ /* 0x000fc800078e0210 */
[----:B-1----:R-:W-:Y:S01]  /*0430*/  IMAD.WIDE R22, R3, 0x8, R8 ;  /* 0x0000000803167825 */ /* 0x002fe200078e0208 */
[----:B--2---:R-:W-:-:S03]  /*0440*/  DMUL R4, R4, R6 ;  /* 0x0000000604047228 */ /* 0x004fc60000000000 */
[----:B------:R-:W-:-:S04]  /*0450*/  IMAD.WIDE R6, R0, 0x8, R14 ;  /* 0x0000000800067825 */ /* 0x000fc800078e020e */
[----:B------:R0:W-:Y:S04]  /*0460*/  STG.E.64 desc[UR4][R22.64], R4 ;  /* 0x0000000416007986 */ /* 0x0001e8000c101b04 */
[----:B------:R-:W2:Y:S04]  /*0470*/  LDG.E.64 R8, desc[UR4][R6.64] ;  /* 0x0000000406087981 */ /* 0x000ea8000c1e1b00 */
[----:B------:R-:W2:Y:S01]  /*0480*/  LDG.E.64 R12, desc[UR4][R10.64] ;  /* 0x000000040a0c7981 */ /* 0x000ea2000c1e1b00 */
[----:B------:R-:W-:-:S04]  /*0490*/  IMAD.WIDE R14, R0, 0x8, R6 ;  /* 0x00000008000e7825 */ /* 0x000fc800078e0206 */
[----:B------:R-:W-:Y:S01]  /*04a0*/  IMAD.WIDE R18, R0, 0x8, R10 ;  /* 0x0000000800127825 */ /* 0x000fe200078e020a */
[----:B--2---:R-:W-:-:S03]  /*04b0*/  DMUL R8, R8, R12 ;  /* 0x0000000c08087228 */ /* 0x004fc60000000000 */
[----:B------:R-:W-:-:S05]  /*04c0*/  IMAD.WIDE R12, R0, 0x8, R22 ;  /* 0x00000008000c7825 */ /* 0x000fca00078e0216 */
[----:B------:R1:W-:Y:S04]  /*04d0*/  STG.E.64 desc[UR4][R12.64], R8 ;  /* 0x000000080c007986 */ /* 0x0003e8000c101b04 */
[----:B------:R-:W2:Y:S04]  /*04e0*/  LDG.E.64 R16, desc[UR4][R14.64] ;  /* 0x000000040e107981 */ /* 0x000ea8000c1e1b00 */
[----:B------:R-:W2:Y:S01]  /*04f0*/  LDG.E.64 R20, desc[UR4][R18.64] ;  /* 0x0000000412147981 */ /* 0x000ea2000c1e1b00 */
[----:B0-----:R-:W-:-:S04]  /*0500*/  IMAD.WIDE R4, R0, 0x8, R12 ;  /* 0x0000000800047825 */ /* 0x001fc800078e020c */
[----:B------:R-:W-:-:S04]  /*0510*/  IMAD.WIDE R6, R0, 0x8, R14 ;  /* 0x0000000800067825 */ /* 0x000fc800078e020e */
[----:B------:R-:W-:Y:S01]  /*0520*/  IMAD.WIDE R10, R0, 0x8, R18 ;  /* 0x00000008000a7825 */ /* 0x000fe200078e0212 */
[----:B--2---:R-:W-:-:S07]  /*0530*/  DMUL R16, R16, R20 ;  /* 0x0000001410107228 */ /* 0x004fce0000000000 */
[----:B------:R0:W-:Y:S04]  /*0540*/  STG.E.64 desc[UR4][R4.64], R16 ;  /* 0x0000001004007986 */ /* 0x0001e8000c101b04 */
[----:B------:R-:W2:Y:S04]  /*0550*/  LDG.E.64 R6, desc[UR4][R6.64] ;  /* 0x0000000406067981 */ /* 0x000ea8000c1e1b00 */
[----:B------:R-:W2:Y:S01]  /*0560*/  LDG.E.64 R10, desc[UR4][R10.64] ;  /* 0x000000040a0a7981 */ /* 0x000ea2000c1e1b00 */
[C---:B-1----:R-:W-:Y:S01]  /*0570*/  IMAD.WIDE R8, R0.reuse, 0x8, R4 ;  /* 0x0000000800087825 */ /* 0x042fe200078e0204 */
[----:B------:R-:W-:-:S04]  /*0580*/  LEA R3, R0, R3, 0x2 ;  /* 0x0000000300037211 */ /* 0x000fc800078e10ff */
[----:B------:R-:W-:Y:S01]  /*0590*/  ISETP.GE.AND P0, PT, R3, UR6, PT ;  /* 0x0000000603007c0c */ /* 0x000fe2000bf06270 */
[----:B--2---:R-:W-:-:S07]  /*05a0*/  DMUL R20, R6, R10 ;  /* 0x0000000a06147228 */ /* 0x004fce0000000000 */
[----:B------:R0:W-:Y:S05]  /*05b0*/  STG.E.64 desc[UR4][R8.64], R20 ;  /* 0x0000001408007986 */ /* 0x0001ea000c101b04 */
[----:B------:R-:W-:Y:S05]  /*05c0*/  @!P0 BRA `(.L_x_33) ;  /* 0xfffffffc00788947 */ /* 0x000fea000383ffff */
[----:B------:R-:W-:Y:S05]  /*05d0*/  EXIT ;  /* 0x000000000000794d */ /* 0x000fea0003800000 */
.L_x_34:
        /* <DEDUP_REMOVED lines=10> */
.L_x_83:


//--------------------- .text._Z13d_scalar_multPdPKddi --------------------------
	.section	.text._Z13d_scalar_multPdPKddi,"ax",@progbits
	.align	128
        .global         _Z13d_scalar_multPdPKddi
        .type           _Z13d_scalar_multPdPKddi,@function
        .size           _Z13d_scalar_multPdPKddi,(.L_x_84 - _Z13d_scalar_multPdPKddi)
        .other          _Z13d_scalar_multPdPKddi,@"STO_CUDA_ENTRY STV_DEFAULT"
_Z13d_scalar_multPdPKddi:
.text._Z13d_scalar_multPdPKddi:
        /* <DEDUP_REMOVED lines=17> */
[----:B------:R-:W-:Y:S01]  /*0110*/  VIMNMX R5, PT, PT, R4, UR6, !PT ;  /* 0x0000000604057c48 */ /* 0x000fe2000ffe0100 */
[----:B------:R-:W2:Y:S01]  /*0120*/  LDCU.64 UR4, c[0x0][0x358] ;  /* 0x00006b00ff0477ac */ /* 0x000ea20008000a00 */
[----:B------:R-:W-:Y:S01]  /*0130*/  SEL R6, RZ, 0x1, P0 ;  /* 0x00000001ff067807 */ /* 0x000fe20000000000 */
[----:B------:R-:W3:Y:S03]  /*0140*/  LDCU.64 UR8, c[0x0][0x390] ;  /* 0x00007200ff0877ac */ /* 0x000ee60008000a00 */
[----:B------:R-:W-:Y:S01]  /*0150*/  IADD3 R5, PT, PT, R5, -R4, -R6 ;  /* 0x8000000405057210 */ /* 0x000fe20007ffe806 */
[----:B0-----:R-:W0:Y:S02]  /*0160*/  MUFU.RCP R8, R8 ;  /* 0x0000000800087308 */ /* 0x001e240000001000 */
[----:B0-----:R-:W-:-:S06]  /*0170*/  IADD3 R2, PT, PT, R8, 0xffffffe, RZ ;  /* 0x0ffffffe08027810 */ /* 0x001fcc0007ffe0ff */
[----:B------:R0:W4:Y:S02]  /*0180*/  F2I.FTZ.U32.TRUNC.NTZ R3, R2 ;  /* 0x0000000200037305 */ /* 0x000124000021f000 */
[----:B0-----:R-:W-:Y:S02]  /*0190*/  IMAD.MOV.U32 R2, RZ, RZ, RZ ;  /* 0x000000ffff027224 */ /* 0x001fe400078e00ff */
[----:B----4-:R-:W-:-:S04]  /*01a0*/  IMAD R9, R9, R3, RZ ;  /* 0x0000000309097224 */ /* 0x010fc800078e02ff */
[----:B------:R-:W-:-:S06]  /*01b0*/  IMAD.HI.U32 R8, R3, R9, R2 ;  /* 0x0000000903087227 */ /* 0x000fcc00078e0002 */
[----:B------:R-:W-:-:S05]  /*01c0*/  IMAD.HI.U32 R9, R8, R5, RZ ;  /* 0x0000000508097227 */ /* 0x000fca00078e00ff */
[----:B------:R-:W-:-:S05]  /*01d0*/  IADD3 R2, PT, PT, -R9, RZ, RZ ;  /* 0x000000ff09027210 */ /* 0x000fca0007ffe1ff */
[----:B------:R-:W-:Y:S02]  /*01e0*/  IMAD R5, R0, R2, R5 ;  /* 0x0000000200057224 */ /* 0x000fe400078e0205 */
[----:B------:R-:W0:Y:S03]  /*01f0*/  LDC.64 R2, c[0x0][0x388] ;  /* 0x0000e200ff027b82 */ /* 0x000e260000000a00 */
[----:B------:R-:W-:-:S13]  /*0200*/  ISETP.GE.U32.AND P0, PT, R5, R0, PT ;  /* 0x000000000500720c */ /* 0x000fda0003f06070 */
[----:B------:R-:W-:Y:S01]  /*0210*/  @P0 IMAD.IADD R5, R5, 0x1, -R0 ;  /* 0x0000000105050824 */ /* 0x000fe200078e0a00 */
[----:B------:R-:W-:-:S04]  /*0220*/  @P0 IADD3 R9, PT, PT, R9, 0x1, RZ ;  /* 0x0000000109090810 */ /* 0x000fc80007ffe0ff */
[-C--:B------:R-:W-:Y:S02]  /*0230*/  ISETP.GE.U32.AND P1, PT, R5, R0.reuse, PT ;  /* 0x000000000500720c */ /* 0x080fe40003f26070 */
[----:B------:R-:W4:Y:S11]  /*0240*/  LDC.64 R4, c[0x0][0x380] ;  /* 0x0000e000ff047b82 */ /* 0x000f360000000a00 */
[----:B------:R-:W-:Y:S01]  /*0250*/  @P1 VIADD R9, R9, 0x1 ;  /* 0x0000000109091836 */ /* 0x000fe20000000000 */
[----:B------:R-:W-:-:S04]  /*0260*/  @!P2 LOP3.LUT R9, RZ, R0, RZ, 0x33, !PT ;  /* 0x00000000ff09a212 */ /* 0x000fc800078e33ff */
[----:B------:R-:W-:-:S04]  /*0270*/  IADD3 R6, PT, PT, R6, R9, RZ ;  /* 0x0000000906067210 */ /* 0x000fc80007ffe0ff */
[C---:B------:R-:W-:Y:S02]  /*0280*/  LOP3.LUT R8, R6.reuse, 0x3, RZ, 0xc0, !PT ;  /* 0x0000000306087812 */ /* 0x040fe400078ec0ff */
[----:B------:R-:W-:Y:S02]  /*0290*/  ISETP.GE.U32.AND P1, PT, R6, 0x3, PT ;  /* 0x000000030600780c */ /* 0x000fe40003f26070 */
[----:B------:R-:W-:-:S13]  /*02a0*/  ISETP.NE.AND P0, PT, R8, 0x3, PT ;  /* 0x000000030800780c */ /* 0x000fda0003f05270 */
[----:B0123--:R-:W-:Y:S05]  /*02b0*/  @!P0 BRA `(.L_x_36) ;  /* 0x0000000000388947 */ /* 0x00ffea0003800000 */
[----:B------:R-:W0:Y:S01]  /*02c0*/  LDC.64 R14, c[0x0][0x380] ;  /* 0x0000e000ff0e7b82 */ /* 0x000e220000000a00 */
[----:B------:R-:W-:-:S05]  /*02d0*/  VIADD R6, R6, 0x1 ;  /* 0x0000000106067836 */ /* 0x000fca0000000000 */
[----:B------:R-:W-:Y:S02]  /*02e0*/  LOP3.LUT R6, R6, 0x3, RZ, 0xc0, !PT ;  /* 0x0000000306067812 */ /* 0x000fe400078ec0ff */
[----:B------:R-:W1:Y:S02]  /*02f0*/  LDC.64 R16, c[0x0][0x388] ;  /* 0x0000e200ff107b82 */ /* 0x000e640000000a00 */
[----:B------:R-:W-:-:S07]  /*0300*/  IADD3 R6, PT, PT, -R6, RZ, RZ ;  /* 0x000000ff06067210 */ /* 0x000fce0007ffe1ff */
.L_x_37:
[----:B-1----:R-:W-:-:S06]  /*0310*/  IMAD.WIDE R10, R7, 0x8, R16 ;  /* 0x00000008070a7825 */ /* 0x002fcc00078e0210 */
[----:B--2---:R-:W2:Y:S01]  /*0320*/  LDG.E.64 R10, desc[UR4][R10.64] ;  /* 0x000000040a0a7981 */ /* 0x004ea2000c1e1b00 */
[----:B0-----:R-:W-:Y:S01]  /*0330*/  IMAD.WIDE R8, R7, 0x8, R14 ;  /* 0x0000000807087825 */ /* 0x001fe200078e020e */
[----:B------:R-:W-:-:S03]  /*0340*/  IADD3 R7, PT, PT, R0, R7, RZ ;  /* 0x0000000700077210 */ /* 0x000fc60007ffe0ff */
[----:B------:R-:W-:-:S05]  /*0350*/  VIADD R6, R6, 0x1 ;  /* 0x0000000106067836 */ /* 0x000fca0000000000 */
[----:B------:R-:W-:Y:S01]  /*0360*/  ISETP.NE.AND P0, PT, R6, RZ, PT ;  /* 0x000000ff0600720c */ /* 0x000fe20003f05270 */
[----:B--2---:R-:W-:-:S07]  /*0370*/  DMUL R12, R10, UR8 ;  /* 0x000000080a0c7c28 */ /* 0x004fce0008000000 */
[----:B------:R2:W-:Y:S05]  /*0380*/  STG.E.64 desc[UR4][R8.64], R12 ;  /* 0x0000000c08007986 */ /* 0x0005ea000c101b04 */
[----:B------:R-:W-:Y:S05]  /*0390*/  @P0 BRA `(.L_x_37) ;  /* 0xfffffffc00dc0947 */ /* 0x000fea000383ffff */
.L_x_36:
[----:B------:R-:W-:Y:S05]  /*03a0*/  BSYNC.RECONVERGENT B0 ;  /* 0x0000000000007941 */ /* 0x000fea0003800200 */
.L_x_35:
[----:B------:R-:W-:Y:S05]  /*03b0*/  @!P1 EXIT ;  /* 0x000000000000994d */ /* 0x000fea0003800000 */
.L_x_38:
[----:B-1----:R-:W-:-:S05]  /*03c0*/  IMAD.WIDE R20, R7, 0x8, R2 ;  /* 0x0000000807147825 */ /* 0x002fca00078e0202 */
[----:B--2---:R-:W2:Y:S01]  /*03d0*/  LDG.E.64 R8, desc[UR4][R20.64] ;  /* 0x0000000414087981 */ /* 0x004ea2000c1e1b00 */
[----:B----4-:R-:W-:-:S04]  /*03e0*/  IMAD.WIDE R24, R7, 0x8, R4 ;  /* 0x0000000807187825 */ /* 0x010fc800078e0204 */
[----:B------:R-:W-:Y:S01]  /*03f0*/  IMAD.WIDE R10, R0, 0x8, R20 ;  /* 0x00000008000a7825 */ /* 0x000fe200078e0214 */
[----:B--2---:R-:W-:-:S07]  /*0400*/  DMUL R8, R8, UR10 ;  /* 0x0000000a08087c28 */ /* 0x004fce0008000000 */
[----:B------:R0:W-:Y:S04]  /*0410*/  STG.E.64 desc[UR4][R24.64], R8 ;  /* 0x0000000818007986 */ /* 0x0001e8000c101b04 */
[----:B------:R-:W2:Y:S01]  /*0420*/  LDG.E.64 R12, desc[UR4][R10.64] ;  /* 0x000000040a0c7981 */ /* 0x000ea2000c1e1b00 */
[----:B------:R-:W-:-:S04]  /*0430*/  IMAD.WIDE R14, R0, 0x8, R24 ;  /* 0x00000008000e7825 */ /* 0x000fc800078e0218 */
        /* <DEDUP_REMOVED lines=8> */
[----:B------:R-:W0:Y:S01]  /*04c0*/  LDG.E.64 R22, desc[UR4][R22.64] ;  /* 0x0000000416167981 */ /* 0x000e22000c1e1b00 */
[C---:B------:R-:W-:Y:S01]  /*04d0*/  IMAD.WIDE R10, R0.reuse, 0x8, R20 ;  /* 0x00000008000a7825 */ /* 0x040fe200078e0214 */
[----:B------:R-:W-:-:S04]  /*04e0*/  LEA R7, R0, R7, 0x2 ;  /* 0x0000000700077211 */ /* 0x000fc800078e10ff */
[----:B------:R-:W-:Y:S01]  /*04f0*/  ISETP.GE.AND P0, PT, R7, UR6, PT ;  /* 0x0000000607007c0c */ /* 0x000fe2000bf06270 */
[----:B0-----:R-:W-:-:S07]  /*0500*/  DMUL R8, R22, UR10 ;  /* 0x0000000a16087c28 */ /* 0x001fce0008000000 */
[----:B------:R1:W-:Y:S05]  /*0510*/  STG.E.64 desc[UR4][R10.64], R8 ;  /* 0x000000080a007986 */ /* 0x0003ea000c101b04 */
[----:B------:R-:W-:Y:S05]  /*0520*/  @!P0 BRA `(.L_x_38) ;  /* 0xfffffffc00a48947 */ /* 0x000fea000383ffff */
[----:B------:R-:W-:Y:S05]  /*0530*/  EXIT ;  /* 0x000000000000794d */ /* 0x000fea0003800000 */
.L_x_39:
        /* <DEDUP_REMOVED lines=12> */
.L_x_84:


//--------------------- .text._Z5d_addPdPKdS1_i   --------------------------
	.section	.text._Z5d_addPdPKdS1_i,"ax",@progbits
	.align	128
        .global         _Z5d_addPdPKdS1_i
        .type           _Z5d_addPdPKdS1_i,@function
        .size           _Z5d_addPdPKdS1_i,(.L_x_85 - _Z5d_addPdPKdS1_i)
        .other          _Z5d_addPdPKdS1_i,@"STO_CUDA_ENTRY STV_DEFAULT"
_Z5d_addPdPKdS1_i:
.text._Z5d_addPdPKdS1_i:
        /* <DEDUP_REMOVED lines=46> */
.L_x_42:
        /* <DEDUP_REMOVED lines=8> */
[----:B--2---:R-:W-:-:S07]  /*0360*/  DADD R16, R14, R12 ;  /* 0x000000000e107229 */ /* 0x004fce000000000c */
[----:B------:R3:W-:Y:S05]  /*0370*/  STG.E.64 desc[UR4][R10.64], R16 ;  /* 0x000000100a007986 */ /* 0x0007ea000c101b04 */
[----:B------:R-:W-:Y:S05]  /*0380*/  @P0 BRA `(.L_x_42) ;  /* 0xfffffffc00d40947 */ /* 0x000fea000383ffff */
.L_x_41:
[----:B------:R-:W-:Y:S05]  /*0390*/  BSYNC.RECONVERGENT B0 ;  /* 0x0000000000007941 */ /* 0x000fea0003800200 */
.L_x_40:
[----:B------:R-:W-:Y:S05]  /*03a0*/  @!P1 EXIT ;  /* 0x000000000000994d */ /* 0x000fea0003800000 */
.L_x_43:
        /* <DEDUP_REMOVED lines=9> */
[----:B--2---:R-:W-:-:S03]  /*0440*/  DADD R4, R4, R6 ;  /* 0x0000000004047229 */ /* 0x004fc60000000006 */
[----:B------:R-:W-:-:S04]  /*0450*/  IMAD.WIDE R6, R0, 0x8, R14 ;  /* 0x0000000800067825 */ /* 0x000fc800078e020e */
[----:B------:R0:W-:Y:S04]  /*0460*/  STG.E.64 desc[UR4][R22.64], R4 ;  /* 0x0000000416007986 */ /* 0x0001e8000c101b04 */
[----:B------:R-:W2:Y:S04]  /*0470*/  LDG.E.64 R8, desc[UR4][R6.64] ;  /* 0x0000000406087981 */ /* 0x000ea8000c1e1b00 */
[----:B------:R-:W2:Y:S01]  /*0480*/  LDG.E.64 R12, desc[UR4][R10.64] ;  /* 0x000000040a0c7981 */ /* 0x000ea2000c1e1b00 */
[----:B------:R-:W-:-:S04]  /*0490*/  IMAD.WIDE R14, R0, 0x8, R6 ;  /* 0x00000008000e7825 */ /* 0x000fc800078e0206 */
[----:B------:R-:W-:Y:S01]  /*04a0*/  IMAD.WIDE R18, R0, 0x8, R10 ;  /* 0x0000000800127825 */ /* 0x000fe200078e020a */
[----:B--2---:R-:W-:-:S03]  /*04b0*/  DADD R8, R8, R12 ;  /* 0x0000000008087229 */ /* 0x004fc6000000000c */
[----:B------:R-:W-:-:S05]  /*04c0*/  IMAD.WIDE R12, R0, 0x8, R22 ;  /* 0x00000008000c7825 */ /* 0x000fca00078e0216 */
[----:B------:R1:W-:Y:S04]  /*04d0*/  STG.E.64 desc[UR4][R12.64], R8 ;  /* 0x000000080c007986 */ /* 0x0003e8000c101b04 */
[----:B------:R-:W2:Y:S04]  /*04e0*/  LDG.E.64 R16, desc[UR4][R14.64] ;  /* 0x000000040e107981 */ /* 0x000ea8000c1e1b00 */
[----:B------:R-:W2:Y:S01]  /*04f0*/  LDG.E.64 R20, desc[UR4][R18.64] ;  /* 0x0000000412147981 */ /* 0x000ea2000c1e1b00 */
[----:B0-----:R-:W-:-:S04]  /*0500*/  IMAD.WIDE R4, R0, 0x8, R12 ;  /* 0x0000000800047825 */ /* 0x001fc800078e020c */
[----:B------:R-:W-:-:S04]  /*0510*/  IMAD.WIDE R6, R0, 0x8, R14 ;  /* 0x0000000800067825 */ /* 0x000fc800078e020e */
[----:B------:R-:W-:Y:S01]  /*0520*/  IMAD.WIDE R10, R0, 0x8, R18 ;  /* 0x00000008000a7825 */ /* 0x000fe200078e0212 */
[----:B--2---:R-:W-:-:S07]  /*0530*/  DADD R16, R16, R20 ;  /* 0x0000000010107229 */ /* 0x004fce0000000014 */
[----:B------:R0:W-:Y:S04]  /*0540*/  STG.E.64 desc[UR4][R4.64], R16 ;  /* 0x0000001004007986 */ /* 0x0001e8000c101b04 */
[----:B------:R-:W2:Y:S04]  /*0550*/  LDG.E.64 R6, desc[UR4][R6.64] ;  /* 0x0000000406067981 */ /* 0x000ea8000c1e1b00 */
[----:B------:R-:W2:Y:S01]  /*0560*/  LDG.E.64 R10, desc[UR4][R10.64] ;  /* 0x000000040a0a7981 */ /* 0x000ea2000c1e1b00 */
[C---:B-1----:R-:W-:Y:S01]  /*0570*/  IMAD.WIDE R8, R0.reuse, 0x8, R4 ;  /* 0x0000000800087825 */ /* 0x042fe200078e0204 */
[----:B------:R-:W-:-:S04]  /*0580*/  LEA R3, R0, R3, 0x2 ;  /* 0x0000000300037211 */ /* 0x000fc800078e10ff */
[----:B------:R-:W-:Y:S01]  /*0590*/  ISETP.GE.AND P0, PT, R3, UR6, PT ;  /* 0x0000000603007c0c */ /* 0x000fe2000bf06270 */
[----:B--2---:R-:W-:-:S07]  /*05a0*/  DADD R20, R6, R10 ;  /* 0x0000000006147229 */ /* 0x004fce000000000a */
[----:B------:R0:W-:Y:S05]  /*05b0*/  STG.E.64 desc[UR4][R8.64], R20 ;  /* 0x0000001408007986 */ /* 0x0001ea000c101b04 */
[----:B------:R-:W-:Y:S05]  /*05c0*/  @!P0 BRA `(.L_x_43) ;  /* 0xfffffffc00788947 */ /* 0x000fea000383ffff */
[----:B------:R-:W-:Y:S05]  /*05d0*/  EXIT ;  /* 0x000000000000794d */ /* 0x000fea0003800000 */
.L_x_44:
        /* <DEDUP_REMOVED lines=10> */
.L_x_85:


//--------------------- .text._Z12d_reciprocalPdPKdi --------------------------
	.section	.text._Z12d_reciprocalPdPKdi,"ax",@progbits
	.align	128
        .global         _Z12d_reciprocalPdPKdi
        .type           _Z12d_reciprocalPdPKdi,@function
        .size           _Z12d_reciprocalPdPKdi,(.L_x_75 - _Z12d_reciprocalPdPKdi)
        .other          _Z12d_reciprocalPdPKdi,@"STO_CUDA_ENTRY STV_DEFAULT"
_Z12d_reciprocalPdPKdi:
.text._Z12d_reciprocalPdPKdi:
        /* <DEDUP_REMOVED lines=12> */
[----:B------:R-:W-:Y:S01]  /*00c0*/  ISETP.NE.U32.AND P2, PT, R3, RZ, PT ;  /* 0x000000ff0300720c */ /* 0x000fe20003f45070 */
[----:B------:R-:W-:Y:S01]  /*00d0*/  IMAD.MOV R9, RZ, RZ, -R3 ;  /* 0x000000ffff097224 */ /* 0x000fe200078e0a03 */
[----:B------:R-:W1:Y:S01]  /*00e0*/  LDCU.64 UR4, c[0x0][0x358] ;  /* 0x00006b00ff0477ac */ /* 0x000e620008000a00 */
[----:B------:R-:W-:Y:S01]  /*00f0*/  BSSY.RECONVERGENT B0, `(.L_x_45) ;  /* 0x0000034000007945 */ /* 0x000fe20003800200 */
[C---:B------:R-:W-:Y:S02]  /*0100*/  ISETP.GE.AND P0, PT, R2.reuse, UR6, PT ;  /* 0x0000000602007c0c */ /* 0x040fe4000bf06270 */
[----:B------:R-:W-:Y:S02]  /*0110*/  VIMNMX R7, PT, PT, R2, UR6, !PT ;  /* 0x0000000602077c48 */ /* 0x000fe4000ffe0100 */
[----:B------:R-:W-:-:S04]  /*0120*/  SEL R14, RZ, 0x1, P0 ;  /* 0x00000001ff0e7807 */ /* 0x000fc80000000000 */
[----:B------:R-:W-:Y:S01]  /*0130*/  IADD3 R2, PT, PT, R7, -R2, -R14 ;  /* 0x8000000207027210 */ /* 0x000fe20007ffe80e */
[----:B0-----:R-:W0:Y:S02]  /*0140*/  MUFU.RCP R6, R6 ;  /* 0x0000000600067308 */ /* 0x001e240000001000 */
[----:B0-----:R-:W-:-:S06]  /*0150*/  VIADD R4, R6, 0xffffffe ;  /* 0x0ffffffe06047836 */ /* 0x001fcc0000000000 */
[----:B------:R0:W2:Y:S02]  /*0160*/  F2I.FTZ.U32.TRUNC.NTZ R5, R4 ;  /* 0x0000000400057305 */ /* 0x0000a4000021f000 */
[----:B0-----:R-:W-:Y:S02]  /*0170*/  HFMA2 R4, -RZ, RZ, 0, 0 ;  /* 0x00000000ff047431 */ /* 0x001fe400000001ff */
[----:B--2---:R-:W-:-:S04]  /*0180*/  IMAD R9, R9, R5, RZ ;  /* 0x0000000509097224 */ /* 0x004fc800078e02ff */
[----:B------:R-:W-:-:S06]  /*0190*/  IMAD.HI.U32 R5, R5, R9, R4 ;  /* 0x0000000905057227 */ /* 0x000fcc00078e0004 */
[----:B------:R-:W-:-:S04]  /*01a0*/  IMAD.HI.U32 R5, R5, R2, RZ ;  /* 0x0000000205057227 */ /* 0x000fc800078e00ff */
[----:B------:R-:W-:-:S04]  /*01b0*/  IMAD.MOV R4, RZ, RZ, -R5 ;  /* 0x000000ffff047224 */ /* 0x000fc800078e0a05 */
[----:B------:R-:W-:-:S05]  /*01c0*/  IMAD R2, R3, R4, R2 ;  /* 0x0000000403027224 */ /* 0x000fca00078e0202 */
[----:B------:R-:W-:-:S13]  /*01d0*/  ISETP.GE.U32.AND P0, PT, R2, R3, PT ;  /* 0x000000030200720c */ /* 0x000fda0003f06070 */
[----:B------:R-:W-:Y:S02]  /*01e0*/  @P0 IMAD.IADD R2, R2, 0x1, -R3 ;  /* 0x0000000102020824 */ /* 0x000fe400078e0a03 */
[----:B------:R-:W-:-:S03]  /*01f0*/  @P0 VIADD R5, R5, 0x1 ;  /* 0x0000000105050836 */ /* 0x000fc60000000000 */
[----:B------:R-:W-:-:S13]  /*0200*/  ISETP.GE.U32.AND P1, PT, R2, R3, PT ;  /* 0x000000030200720c */ /* 0x000fda0003f26070 */
[----:B------:R-:W-:Y:S02]  /*0210*/  @P1 IADD3 R5, PT, PT, R5, 0x1, RZ ;  /* 0x0000000105051810 */ /* 0x000fe40007ffe0ff */
[----:B------:R-:W-:-:S05]  /*0220*/  @!P2 LOP3.LUT R5, RZ, R3, RZ, 0x33, !PT ;  /* 0x00000003ff05a212 */ /* 0x000fca00078e33ff */
[----:B------:R-:W-:-:S05]  /*0230*/  IMAD.IADD R14, R14, 0x1, R5 ;  /* 0x000000010e0e7824 */ /* 0x000fca00078e0205 */
[----:B------:R-:W-:-:S04]  /*0240*/  LOP3.LUT R2, R14, 0x3, RZ, 0xc0, !PT ;  /* 0x000000030e027812 */ /* 0x000fc800078ec0ff */
[----:B------:R-:W-:-:S13]  /*0250*/  ISETP.NE.AND P0, PT, R2, 0x3, PT ;  /* 0x000000030200780c */ /* 0x000fda0003f05270 */
[----:B-1----:R-:W-:Y:S05]  /*0260*/  @!P0 BRA `(.L_x_46) ;  /* 0x0000000000708947 */ /* 0x002fea0003800000 */
[----:B------:R-:W0:Y:S01]  /*0270*/  LDC.64 R16, c[0x0][0x380] ;  /* 0x0000e000ff107b82 */ /* 0x000e220000000a00 */
[----:B------:R-:W-:-:S05]  /*0280*/  VIADD R2, R14, 0x1 ;  /* 0x000000010e027836 */ /* 0x000fca0000000000 */
[----:B------:R-:W-:Y:S02]  /*0290*/  LOP3.LUT R2, R2, 0x3, RZ, 0xc0, !PT ;  /* 0x0000000302027812 */ /* 0x000fe400078ec0ff */
[----:B------:R-:W1:Y:S03]  /*02a0*/  LDC.64 R6, c[0x0][0x388] ;  /* 0x0000e200ff067b82 */ /* 0x000e660000000a00 */
[----:B------:R-:W-:-:S07]  /*02b0*/  IMAD.MOV R15, RZ, RZ, -R2 ;  /* 0x000000ffff0f7224 */ /* 0x000fce00078e0a02 */
.L_x_49:
[----:B-1----:R-:W-:-:S06]  /*02c0*/  IMAD.WIDE R10, R0, 0x8, R6 ;  /* 0x00000008000a7825 */ /* 0x002fcc00078e0206 */
[----:B--2---:R-:W2:Y:S01]  /*02d0*/  LDG.E.64 R10, desc[UR4][R10.64] ;  /* 0x000000040a0a7981 */ /* 0x004ea2000c1e1b00 */
[----:B------:R-:W-:Y:S01]  /*02e0*/  VIADD R15, R15, 0x1 ;  /* 0x000000010f0f7836 */ /* 0x000fe20000000000 */
[----:B------:R-:W-:Y:S04]  /*02f0*/  BSSY.RECONVERGENT B1, `(.L_x_47) ;  /* 0x0000010000017945 */ /* 0x000fe80003800200 */
[----:B------:R-:W-:Y:S01]  /*0300*/  ISETP.NE.AND P0, PT, R15, RZ, PT ;  /* 0x000000ff0f00720c */ /* 0x000fe20003f05270 */
[----:B--2---:R-:W1:Y:S01]  /*0310*/  MUFU.RCP64H R5, R11 ;  /* 0x0000000b00057308 */ /* 0x004e620000001800 */
[----:B------:R-:W-:-:S04]  /*0320*/  IADD3 R4, PT, PT, R11, 0x300402, RZ ;  /* 0x003004020b047810 */ /* 0x000fc80007ffe0ff */
[----:B------:R-:W-:Y:S02]  /*0330*/  FSETP.GEU.AND P1, PT, |R4|, 5.8789094863358348022e-39, PT ;  /* 0x004004020400780b */ /* 0x000fe40003f2e200 */
[----:B-1----:R-:W-:-:S08]  /*0340*/  DFMA R8, -R10, R4, 1 ;  /* 0x3ff000000a08742b */ /* 0x002fd00000000104 */
[----:B------:R-:W-:-:S08]  /*0350*/  DFMA R8, R8, R8, R8 ;  /* 0x000000080808722b */ /* 0x000fd00000000008 */
[----:B------:R-:W-:-:S08]  /*0360*/  DFMA R8, R4, R8, R4 ;  /* 0x000000080408722b */ /* 0x000fd00000000004 */
[----:B------:R-:W-:-:S08]  /*0370*/  DFMA R12, -R10, R8, 1 ;  /* 0x3ff000000a0c742b */ /* 0x000fd00000000108 */
[----:B------:R-:W-:Y:S01]  /*0380*/  DFMA R12, R8, R12, R8 ;  /* 0x0000000c080c722b */ /* 0x000fe20000000008 */
[----:B0-----:R-:W-:Y:S01]  /*0390*/  IMAD.WIDE R8, R0, 0x8, R16 ;  /* 0x0000000800087825 */ /* 0x001fe200078e0210 */
[----:B------:R-:W-:Y:S09]  /*03a0*/  @P1 BRA `(.L_x_48) ;  /* 0x0000000000101947 */ /* 0x000ff20003800000 */
[----:B------:R-:W-:Y:S02]  /*03b0*/  LOP3.LUT R4, R11, 0x7fffffff, RZ, 0xc0, !PT ;  /* 0x7fffffff0b047812 */ /* 0x000fe400078ec0ff */
[----:B------:R-:W-:-:S03]  /*03c0*/  MOV R2, 0x3f0 ;  /* 0x000003f000027802 */ /* 0x000fc60000000f00 */
[----:B------:R-:W-:-:S07]  /*03d0*/  VIADD R4, R4, 0xfff00000 ;  /* 0xfff0000004047836 */ /* 0x000fce0000000000 */
[----:B------:R-:W-:Y:S05]  /*03e0*/  CALL.REL.NOINC `($__internal_0_$__cuda_sm20_dblrcp_rn_slowpath_v3) ;  /* 0x0000000400787944 */ /* 0x000fea0003c00000 */
.L_x_48:
[----:B------:R-:W-:Y:S05]  /*03f0*/  BSYNC.RECONVERGENT B1 ;  /* 0x0000000000017941 */ /* 0x000fea0003800200 */
.L_x_47:
[----:B------:R2:W-:Y:S01]  /*0400*/  STG.E.64 desc[UR4][R8.64], R12 ;  /* 0x0000000c08007986 */ /* 0x0005e2000c101b04 */
[----:B------:R-:W-:Y:S01]  /*0410*/  IMAD.IADD R0, R3, 0x1, R0 ;  /* 0x0000000103007824 */ /* 0x000fe200078e0200 */
[----:B------:R-:W-:Y:S06]  /*0420*/  @P0 BRA `(.L_x_49) ;  /* 0xfffffffc00a40947 */ /* 0x000fec000383ffff */
.L_x_46:
[----:B------:R-:W-:Y:S05]  /*0430*/  BSYNC.RECONVERGENT B0 ;  /* 0x0000000000007941 */ /* 0x000fea0003800200 */
.L_x_45:
[----:B--2---:R-:W0:Y:S01]  /*0440*/  LDC.64 R8, c[0x0][0x388] ;  /* 0x0000e200ff087b82 */ /* 0x004e220000000a00 */
[----:B------:R-:W-:Y:S01]  /*0450*/  ISETP.GE.U32.AND P0, PT, R14, 0x3, PT ;  /* 0x000000030e00780c */ /* 0x000fe20003f06070 */
[----:B------:R-:W1:Y:S06]  /*0460*/  LDCU UR6, c[0x0][0x390] ;  /* 0x00007200ff0677ac */ /* 0x000e6c0008000800 */
[----:B------:R-:W2:Y:S06]  /*0470*/  LDC.64 R6, c[0x0][0x380] ;  /* 0x0000e000ff067b82 */ /* 0x000eac0000000a00 */
[----:B-1----:R-:W-:Y:S05]  /*0480*/  @!P0 EXIT ;  /* 0x000000000000894d */ /* 0x002fea0003800000 */
.L_x_58:
[----:B0-----:R-:W-:-:S05]  /*0490*/  IMAD.WIDE R14, R0, 0x8, R8 ;  /* 0x00000008000e7825 */ /* 0x001fca00078e0208 */
[----:B------:R-:W3:Y:S01]  /*04a0*/  LDG.E.64 R16, desc[UR4][R14.64] ;  /* 0x000000040e107981 */ /* 0x000ee2000c1e1b00 */
[----:B------:R-:W-:Y:S01]  /*04b0*/  BSSY.RECONVERGENT B0, `(.L_x_50) ;  /* 0x0000010000007945 */ /* 0x000fe20003800200 */
[----:B---3--:R-:W0:Y:S01]  /*04c0*/  MUFU.RCP64H R5, R17 ;  /* 0x0000001100057308 */ /* 0x008e220000001800 */
[----:B------:R-:W-:-:S04]  /*04d0*/  IADD3 R4, PT, PT, R17, 0x300402, RZ ;  /* 0x0030040211047810 */ /* 0x000fc80007ffe0ff */
[----:B------:R-:W-:Y:S02]  /*04e0*/  FSETP.GEU.AND P0, PT, |R4|, 5.8789094863358348022e-39, PT ;  /* 0x004004020400780b */ /* 0x000fe40003f0e200 */
[----:B0-----:R-:W-:-:S08]  /*04f0*/  DFMA R10, -R16, R4, 1 ;  /* 0x3ff00000100a742b */ /* 0x001fd00000000104 */
[----:B------:R-:W-:-:S08]  /*0500*/  DFMA R10, R10, R10, R10 ;  /* 0x0000000a0a0a722b */ /* 0x000fd0000000000a */
[----:B------:R-:W-:-:S08]  /*0510*/  DFMA R10, R4, R10, R4 ;  /* 0x0000000a040a722b */ /* 0x000fd00000000004 */
[----:B------:R-:W-:-:S08]  /*0520*/  DFMA R12, -R16, R10, 1 ;  /* 0x3ff00000100c742b */ /* 0x000fd0000000010a */
[----:B------:R-:W-:Y:S01]  /*0530*/  DFMA R12, R10, R12, R10 ;  /* 0x0000000c0a0c722b */ /* 0x000fe2000000000a */
[----:B------:R-:W-:Y:S10]  /*0540*/  @P0 BRA `(.L_x_51) ;  /* 0x0000000000180947 */ /* 0x000ff40003800000 */
[----:B------:R-:W-:Y:S01]  /*0550*/  LOP3.LUT R4, R17, 0x7fffffff, RZ, 0xc0, !PT ;  /* 0x7fffffff11047812 */ /* 0x000fe200078ec0ff */
[----:B------:R-:W-:Y:S01]  /*0560*/  IMAD.MOV.U32 R10, RZ, RZ, R16 ;  /* 0x000000ffff0a7224 */ /* 0x000fe200078e0010 */
[----:B------:R-:W-:Y:S01]  /*0570*/  MOV R2, 0x5b0 ;  /* 0x000005b000027802 */ /* 0x000fe20000000f00 */
[----:B------:R-:W-:Y:S02]  /*0580*/  IMAD.MOV.U32 R11, RZ, RZ, R17 ;  /* 0x000000ffff0b7224 */ /* 0x000fe400078e0011 */
[----:B------:R-:W-:-:S07]  /*0590*/  VIADD R4, R4, 0xfff00000 ;  /* 0xfff0000004047836 */ /* 0x000fce0000000000 */
[----:B--2---:R-:W-:Y:S05]  /*05a0*/  CALL.REL.NOINC `($__internal_0_$__cuda_sm20_dblrcp_rn_slowpath_v3) ;  /* 0x0000000400087944 */ /* 0x004fea0003c00000 */
.L_x_51:
[----:B------:R-:W-:Y:S05]  /*05b0*/  BSYNC.RECONVERGENT B0 ;  /* 0x0000000000007941 */ /* 0x000fea0003800200 */
.L_x_50:
[----:B--2---:R-:W-:-:S04]  /*05c0*/  IMAD.WIDE R16, R0, 0x8, R6 ;  /* 0x0000000800107825 */ /* 0x004fc800078e0206 */
[----:B------:R-:W-:Y:S01]  /*05d0*/  IMAD.WIDE R14, R3, 0x8, R14 ;  /* 0x00000008030e7825 */ /* 0x000fe200078e020e */
[----:B------:R0:W-:Y:S04]  /*05e0*/  STG.E.64 desc[UR4][R16.64], R12 ;  /* 0x0000000c10007986 */ /* 0x0001e8000c101b04 */
[----:B------:R-:W2:Y:S01]  /*05f0*/  LDG.E.64 R10, desc[UR4][R14.64] ;  /* 0x000000040e0a7981 */ /* 0x000ea2000c1e1b00 */
[----:B------:R-:W-:Y:S01]  /*0600*/  BSSY.RECONVERGENT B0, `(.L_x_52) ;  /* 0x000000e000007945 */ /* 0x000fe20003800200 */
[----:B--2---:R-:W1:Y:S01]  /*0610*/  MUFU.RCP64H R5, R11 ;  /* 0x0000000b00057308 */ /* 0x004e620000001800 */
[----:B------:R-:W-:-:S04]  /*0620*/  IADD3 R4, PT, PT, R11, 0x300402, RZ ;  /* 0x003004020b047810 */ /* 0x000fc80007ffe0ff */
[----:B------:R-:W-:Y:S02]  /*0630*/  FSETP.GEU.AND P0, PT, |R4|, 5.8789094863358348022e-39, PT ;  /* 0x004004020400780b */ /* 0x000fe40003f0e200 */
[----:B-1----:R-:W-:-:S08]  /*0640*/  DFMA R18, -R10, R4, 1 ;  /* 0x3ff000000a12742b */ /* 0x002fd00000000104 */
[----:B------:R-:W-:-:S08]  /*0650*/  DFMA R18, R18, R18, R18 ;  /* 0x000000121212722b */ /* 0x000fd00000000012 */
[----:B------:R-:W-:-:S08]  /*0660*/  DFMA R18, R4, R18, R4 ;  /* 0x000000120412722b */ /* 0x000fd00000000004 */
[----:B------:R-:W-:-:S08]  /*0670*/  DFMA R20, -R10, R18, 1 ;  /* 0x3ff000000a14742b */ /* 0x000fd00000000112 */
[----:B0-----:R-:W-:Y:S01]  /*0680*/  DFMA R12, R18, R20, R18 ;  /* 0x00000014120c722b */ /* 0x001fe20000000012 */
[----:B------:R-:W-:Y:S10]  /*0690*/  @P0 BRA `(.L_x_53) ;  /* 0x0000000000100947 */ /* 0x000ff40003800000 */
[----:B------:R-:W-:Y:S02]  /*06a0*/  LOP3.LUT R4, R11, 0x7fffffff, RZ, 0xc0, !PT ;  /* 0x7fffffff0b047812 */ /* 0x000fe400078ec0ff */
[----:B------:R-:W-:-:S03]  /*06b0*/  MOV R2, 0x6e0 ;  /* 0x000006e000027802 */ /* 0x000fc60000000f00 */
[----:B------:R-:W-:-:S07]  /*06c0*/  VIADD R4, R4, 0xfff00000 ;  /* 0xfff0000004047836 */ /* 0x000fce0000000000 */
[----:B------:R-:W-:Y:S05]  /*06d0*/  CALL.REL.NOINC `($__internal_0_$__cuda_sm20_dblrcp_rn_slowpath_v3) ;  /* 0x0000000000bc7944 */ /* 0x000fea0003c00000 */
.L_x_53:
[----:B------:R-:W-:Y:S05]  /*06e0*/  BSYNC.RECONVERGENT B0 ;  /* 0x0000000000007941 */ /* 0x000fea0003800200 */
.L_x_52:
[----:B------:R-:W-:-:S04]  /*06f0*/  IMAD.WIDE R16, R3, 0x8, R16 ;  /* 0x0000000803107825 */ /* 0x000fc800078e0210 */
[----:B------:R-:W-:Y:S01]  /*0700*/  IMAD.WIDE R14, R3, 0x8, R14 ;  /* 0x00000008030e7825 */ /* 0x000fe200078e020e */
[----:B------:R0:W-:Y:S04]  /*0710*/  STG.E.64 desc[UR4][R16.64], R12 ;  /* 0x0000000c10007986 */ /* 0x0001e8000c101b04 */
[----:B------:R-:W2:Y:S01]  /*0720*/  LDG.E.64 R10, desc[UR4][R14.64] ;  /* 0x000000040e0a7981 */ /* 0x000ea2000c1e1b00 */
[----:B------:R-:W-:Y:S01]  /*0730*/  BSSY.RECONVERGENT B0, `(.L_x_54) ;  /* 0x000000e000007945 */ /* 0x000fe20003800200 */
[----:B--2---:R-:W1:Y:S01]  /*0740*/  MUFU.RCP64H R5, R11 ;  /* 0x0000000b00057308 */ /* 0x004e620000001800 */
[----:B------:R-:W-:-:S05]  /*0750*/  VIADD R4, R11, 0x300402 ;  /* 0x003004020b047836 */ /* 0x000fca0000000000 */
[----:B------:R-:W-:Y:S01]  /*0760*/  FSETP.GEU.AND P0, PT, |R4|, 5.8789094863358348022e-39, PT ;  /* 0x004004020400780b */ /* 0x000fe20003f0e200 */
        /* <DEDUP_REMOVED lines=10> */
.L_x_55:
[----:B------:R-:W-:Y:S05]  /*0810*/  BSYNC.RECONVERGENT B0 ;  /* 0x0000000000007941 */ /* 0x000fea0003800200 */
.L_x_54:
[----:B------:R-:W-:-:S04]  /*0820*/  IMAD.WIDE R16, R3, 0x8, R16 ;  /* 0x0000000803107825 */ /* 0x000fc800078e0210 */
[----:B------:R-:W-:Y:S01]  /*0830*/  IMAD.WIDE R14, R3, 0x8, R14 ;  /* 0x00000008030e7825 */ /* 0x000fe200078e020e */
[----:B------:R0:W-:Y:S05]  /*0840*/  STG.E.64 desc[UR4][R16.64], R12 ;  /* 0x0000000c10007986 */ /* 0x0001ea000c101b04 */
        /* <DEDUP_REMOVED lines=11> */
[----:B------:R-:W-:Y:S01]  /*0900*/  LOP3.LUT R4, R15, 0x7fffffff, RZ, 0xc0, !PT ;  /* 0x7fffffff0f047812 */ /* 0x000fe200078ec0ff */
[----:B------:R-:W-:Y:S01]  /*0910*/  IMAD.MOV.U32 R10, RZ, RZ, R14 ;  /* 0x000000ffff0a7224 */ /* 0x000fe200078e000e */
[----:B------:R-:W-:Y:S01]  /*0920*/  MOV R2, 0x960 ;  /* 0x0000096000027802 */ /* 0x000fe20000000f00 */
[----:B------:R-:W-:Y:S02]  /*0930*/  IMAD.MOV.U32 R11, RZ, RZ, R15 ;  /* 0x000000ffff0b7224 */ /* 0x000fe400078e000f */
[----:B------:R-:W-:-:S07]  /*0940*/  VIADD R4, R4, 0xfff00000 ;  /* 0xfff0000004047836 */ /* 0x000fce0000000000 */
[----:B------:R-:W-:Y:S05]  /*0950*/  CALL.REL.NOINC `($__internal_0_$__cuda_sm20_dblrcp_rn_slowpath_v3) ;  /* 0x00000000001c7944 */ /* 0x000fea0003c00000 */
.L_x_57:
[----:B------:R-:W-:Y:S05]  /*0960*/  BSYNC.RECONVERGENT B0 ;  /* 0x0000000000007941 */ /* 0x000fea0003800200 */
.L_x_56:
[C---:B------:R-:W-:Y:S01]  /*0970*/  IMAD.WIDE R16, R3.reuse, 0x8, R16 ;  /* 0x0000000803107825 */ /* 0x040fe200078e0210 */
[----:B------:R-:W-:-:S04]  /*0980*/  LEA R0, R3, R0, 0x2 ;  /* 0x0000000003007211 */ /* 0x000fc800078e10ff */
[----:B------:R1:W-:Y:S01]  /*0990*/  STG.E.64 desc[UR4][R16.64], R12 ;  /* 0x0000000c10007986 */ /* 0x0003e2000c101b04 */
[----:B------:R-:W-:-:S13]  /*09a0*/  ISETP.GE.AND P0, PT, R0, UR6, PT ;  /* 0x0000000600007c0c */ /* 0x000fda000bf06270 */
[----:B-1----:R-:W-:Y:S05]  /*09b0*/  @!P0 BRA `(.L_x_58) ;  /* 0xfffffff800b48947 */ /* 0x002fea000383ffff */
[----:B------:R-:W-:Y:S05]  /*09c0*/  EXIT ;  /* 0x000000000000794d */ /* 0x000fea0003800000 */
        .weak           $__internal_0_$__cuda_sm20_dblrcp_rn_slowpath_v3
        .type           $__internal_0_$__cuda_sm20_dblrcp_rn_slowpath_v3,@function
        .size           $__internal_0_$__cuda_sm20_dblrcp_rn_slowpath_v3,(.L_x_75 - $__internal_0_$__cuda_sm20_dblrcp_rn_slowpath_v3)
$__internal_0_$__cuda_sm20_dblrcp_rn_slowpath_v3:
[----:B------:R-:W-:Y:S01]  /*09d0*/  DSETP.GTU.AND P1, PT, |R10|, +INF , PT ;  /* 0x7ff000000a00742a */ /* 0x000fe20003f2c200 */
[----:B------:R-:W-:-:S13]  /*09e0*/  BSSY.RECONVERGENT B2, `(.L_x_59) ;  /* 0x0000022000027945 */ /* 0x000fda0003800200 */
[----:B------:R-:W-:Y:S05]  /*09f0*/  @P1 BRA `(.L_x_60) ;  /* 0x0000000000781947 */ /* 0x000fea0003800000 */
[----:B------:R-:W-:-:S05]  /*0a00*/  LOP3.LUT R5, R11, 0x7fffffff, RZ, 0xc0, !PT ;  /* 0x7fffffff0b057812 */ /* 0x000fca00078ec0ff */
[----:B------:R-:W-:-:S05]  /*0a10*/  VIADD R12, R5, 0xffffffff ;  /* 0xffffffff050c7836 */ /* 0x000fca0000000000 */
[----:B------:R-:W-:-:S13]  /*0a20*/  ISETP.GE.U32.AND P1, PT, R12, 0x7fefffff, PT ;  /* 0x7fefffff0c00780c */ /* 0x000fda0003f26070 */
[----:B------:R-:W-:Y:S01]  /*0a30*/  @P1 LOP3.LUT R13, R11, 0x7ff00000, RZ, 0x3c, !PT ;  /* 0x7ff000000b0d1812 */ /* 0x000fe200078e3cff */
[----:B------:R-:W-:Y:S01]  /*0a40*/  @P1 IMAD.MOV.U32 R12, RZ, RZ, RZ ;  /* 0x000000ffff0c1224 */ /* 0x000fe200078e00ff */
[----:B------:R-:W-:Y:S06]  /*0a50*/  @P1 BRA `(.L_x_61) ;  /* 0x0000000000681947 */ /* 0x000fec0003800000 */
[----:B------:R-:W-:-:S13]  /*0a60*/  ISETP.GE.U32.AND P1, PT, R5, 0x1000001, PT ;  /* 0x010000010500780c */ /* 0x000fda0003f26070 */
[----:B------:R-:W-:Y:S05]  /*0a70*/  @!P1 BRA `(.L_x_62) ;  /* 0x0000000000349947 */ /* 0x000fea0003800000 */
[----:B------:R-:W-:Y:S01]  /*0a80*/  IADD3 R13, PT, PT, R11, -0x3fe00000, RZ ;  /* 0xc02000000b0d7810 */ /* 0x000fe20007ffe0ff */
[----:B------:R-:W-:-:S03]  /*0a90*/  IMAD.MOV.U32 R12, RZ, RZ, R10 ;  /* 0x000000ffff0c7224 */ /* 0x000fc600078e000a */
[----:B------:R-:W0:Y:S03]  /*0aa0*/  MUFU.RCP64H R5, R13 ;  /* 0x0000000d00057308 */ /* 0x000e260000001800 */
[----:B0-----:R-:W-:-:S08]  /*0ab0*/  DFMA R18, -R12, R4, 1 ;  /* 0x3ff000000c12742b */ /* 0x001fd00000000104 */
[----:B------:R-:W-:-:S08]  /*0ac0*/  DFMA R18, R18, R18, R18 ;  /* 0x000000121212722b */ /* 0x000fd00000000012 */
[----:B------:R-:W-:-:S08]  /*0ad0*/  DFMA R18, R4, R18, R4 ;  /* 0x000000120412722b */ /* 0x000fd00000000004 */
[----:B------:R-:W-:-:S08]  /*0ae0*/  DFMA R4, -R12, R18, 1 ;  /* 0x3ff000000c04742b */ /* 0x000fd00000000112 */
[----:B------:R-:W-:-:S08]  /*0af0*/  DFMA R4, R18, R4, R18 ;  /* 0x000000041204722b */ /* 0x000fd00000000012 */
[----:B------:R-:W-:-:S08]  /*0b00*/  DMUL R4, R4, 2.2250738585072013831e-308 ;  /* 0x0010000004047828 */ /* 0x000fd00000000000 */
[----:B------:R-:W-:-:S08]  /*0b10*/  DFMA R10, -R10, R4, 1 ;  /* 0x3ff000000a0a742b */ /* 0x000fd00000000104 */
[----:B------:R-:W-:-:S08]  /*0b20*/  DFMA R10, R10, R10, R10 ;  /* 0x0000000a0a0a722b */ /* 0x000fd0000000000a */
[----:B------:R-:W-:Y:S01]  /*0b30*/  DFMA R12, R4, R10, R4 ;  /* 0x0000000a040c722b */ /* 0x000fe20000000004 */
[----:B------:R-:W-:Y:S10]  /*0b40*/  BRA `(.L_x_61) ;  /* 0x00000000002c7947 */ /* 0x000ff40003800000 */
.L_x_62:
[----:B------:R-:W-:-:S06]  /*0b50*/  DMUL R10, R10, 8.11296384146066816958e+31 ;  /* 0x469000000a0a7828 */ /* 0x000fcc0000000000 */
[----:B------:R-:W0:Y:S02]  /*0b60*/  MUFU.RCP64H R5, R11 ;  /* 0x0000000b00057308 */ /* 0x000e240000001800 */
[----:B0-----:R-:W-:-:S08]  /*0b70*/  DFMA R12, -R10, R4, 1 ;  /* 0x3ff000000a0c742b */ /* 0x001fd00000000104 */
[----:B------:R-:W-:-:S08]  /*0b80*/  DFMA R12, R12, R12, R12 ;  /* 0x0000000c0c0c722b */ /* 0x000fd0000000000c */
[----:B------:R-:W-:-:S08]  /*0b90*/  DFMA R12, R4, R12, R4 ;  /* 0x0000000c040c722b */ /* 0x000fd00000000004 */
[----:B------:R-:W-:-:S08]  /*0ba0*/  DFMA R4, -R10, R12, 1 ;  /* 0x3ff000000a04742b */ /* 0x000fd0000000010c */
[----:B------:R-:W-:-:S08]  /*0bb0*/  DFMA R4, R12, R4, R12 ;  /* 0x000000040c04722b */ /* 0x000fd0000000000c */
[----:B------:R-:W-:Y:S01]  /*0bc0*/  DMUL R12, R4, 8.11296384146066816958e+31 ;  /* 0x46900000040c7828 */ /* 0x000fe20000000000 */
[----:B------:R-:W-:Y:S10]  /*0bd0*/  BRA `(.L_x_61) ;  /* 0x0000000000087947 */ /* 0x000ff40003800000 */
.L_x_60:
[----:B------:R-:W-:Y:S01]  /*0be0*/  LOP3.LUT R13, R11, 0x80000, RZ, 0xfc, !PT ;  /* 0x000800000b0d7812 */ /* 0x000fe200078efcff */
[----:B------:R-:W-:-:S07]  /*0bf0*/  IMAD.MOV.U32 R12, RZ, RZ, R10 ;  /* 0x000000ffff0c7224 */ /* 0x000fce00078e000a */
.L_x_61:
[----:B------:R-:W-:Y:S05]  /*0c00*/  BSYNC.RECONVERGENT B2 ;  /* 0x0000000000027941 */ /* 0x000fea0003800200 */
.L_x_59:
[----:B------:R-:W-:Y:S01]  /*0c10*/  MOV R4, R2 ;  /* 0x0000000200047202 */ /* 0x000fe20000000f00 */
[----:B------:R-:W-:-:S04]  /*0c20*/  IMAD.MOV.U32 R5, RZ, RZ, 0x0 ;  /* 0x00000000ff057424 */ /* 0x000fc800078e00ff */
[----:B------:R-:W-:Y:S05]  /*0c30*/  RET.REL.NODEC R4 `(_Z12d_reciprocalPdPKdi) ;  /* 0xfffffff004f07950 */ /* 0x000fea0003c3ffff */
.L_x_63:
        /* <DEDUP_REMOVED lines=12> */
.L_x_75:


//--------------------- .text._Z5d_negPdPKdi      --------------------------
	.section	.text._Z5d_negPdPKdi,"ax",@progbits
	.align	128
        .global         _Z5d_negPdPKdi
        .type           _Z5d_negPdPKdi,@function
        .size           _Z5d_negPdPKdi,(.L_x_87 - _Z5d_negPdPKdi)
        .other          _Z5d_negPdPKdi,@"STO_CUDA_ENTRY STV_DEFAULT"
_Z5d_negPdPKdi:
.text._Z5d_negPdPKdi:
        /* <DEDUP_REMOVED lines=21> */
[----:B0-----:R-:W-:-:S06]  /*0150*/  IADD3 R2, PT, PT, R8, 0xffffffe, RZ ;  /* 0x0ffffffe08027810 */ /* 0x001fcc0007ffe0ff */
[----:B------:R0:W2:Y:S02]  /*0160*/  F2I.FTZ.U32.TRUNC.NTZ R3, R2 ;  /* 0x0000000200037305 */ /* 0x0000a4000021f000 */
[----:B0-----:R-:W-:Y:S02]  /*0170*/  IMAD.MOV.U32 R2, RZ, RZ, RZ ;  /* 0x000000ffff027224 */ /* 0x001fe400078e00ff */
[----:B--2---:R-:W-:-:S04]  /*0180*/  IMAD R9, R9, R3, RZ ;  /* 0x0000000309097224 */ /* 0x004fc800078e02ff */
        /* <DEDUP_REMOVED lines=9> */
[----:B------:R-:W2:Y:S11]  /*0220*/  LDC.64 R4, c[0x0][0x380] ;  /* 0x0000e000ff047b82 */ /* 0x000eb60000000a00 */
[----:B------:R-:W-:Y:S01]  /*0230*/  @P1 VIADD R9, R9, 0x1 ;  /* 0x0000000109091836 */ /* 0x000fe20000000000 */
[----:B------:R-:W-:-:S04]  /*0240*/  @!P2 LOP3.LUT R9, RZ, R0, RZ, 0x33, !PT ;  /* 0x00000000ff09a212 */ /* 0x000fc800078e33ff */
[----:B------:R-:W-:-:S04]  /*0250*/  IADD3 R6, PT, PT, R6, R9, RZ ;  /* 0x0000000906067210 */ /* 0x000fc80007ffe0ff */
[C---:B------:R-:W-:Y:S02]  /*0260*/  LOP3.LUT R8, R6.reuse, 0x3, RZ, 0xc0, !PT ;  /* 0x0000000306087812 */ /* 0x040fe400078ec0ff */
[----:B------:R-:W-:Y:S02]  /*0270*/  ISETP.GE.U32.AND P1, PT, R6, 0x3, PT ;  /* 0x000000030600780c */ /* 0x000fe40003f26070 */
[----:B------:R-:W-:-:S13]  /*0280*/  ISETP.NE.AND P0, PT, R8, 0x3, PT ;  /* 0x000000030800780c */ /* 0x000fda0003f05270 */
[----:B01----:R-:W-:Y:S05]  /*0290*/  @!P0 BRA `(.L_x_65) ;  /* 0x0000000000388947 */ /* 0x003fea0003800000 */
[----:B------:R-:W0:Y:S01]  /*02a0*/  LDC.64 R12, c[0x0][0x380] ;  /* 0x0000e000ff0c7b82 */ /* 0x000e220000000a00 */
[----:B------:R-:W-:-:S05]  /*02b0*/  VIADD R6, R6, 0x1 ;  /* 0x0000000106067836 */ /* 0x000fca0000000000 */
[----:B------:R-:W-:Y:S02]  /*02c0*/  LOP3.LUT R6, R6, 0x3, RZ, 0xc0, !PT ;  /* 0x0000000306067812 */ /* 0x000fe400078ec0ff */
[----:B------:R-:W1:Y:S02]  /*02d0*/  LDC.64 R14, c[0x0][0x388] ;  /* 0x0000e200ff0e7b82 */ /* 0x000e640000000a00 */
[----:B------:R-:W-:-:S07]  /*02e0*/  IADD3 R6, PT, PT, -R6, RZ, RZ ;  /* 0x000000ff06067210 */ /* 0x000fce0007ffe1ff */
.L_x_66:
[----:B-1----:R-:W-:-:S06]  /*02f0*/  IMAD.WIDE R10, R7, 0x8, R14 ;  /* 0x00000008070a7825 */ /* 0x002fcc00078e020e */
[----:B---3--:R-:W3:Y:S01]  /*0300*/  LDG.E.64 R10, desc[UR4][R10.64] ;  /* 0x000000040a0a7981 */ /* 0x008ee2000c1e1b00 */
[----:B0-----:R-:W-:Y:S01]  /*0310*/  IMAD.WIDE R8, R7, 0x8, R12 ;  /* 0x0000000807087825 */ /* 0x001fe200078e020c */
[----:B------:R-:W-:-:S03]  /*0320*/  IADD3 R7, PT, PT, R0, R7, RZ ;  /* 0x0000000700077210 */ /* 0x000fc60007ffe0ff */
[----:B------:R-:W-:-:S05]  /*0330*/  VIADD R6, R6, 0x1 ;  /* 0x0000000106067836 */ /* 0x000fca0000000000 */
[----:B------:R-:W-:Y:S01]  /*0340*/  ISETP.NE.AND P0, PT, R6, RZ, PT ;  /* 0x000000ff0600720c */ /* 0x000fe20003f05270 */
[----:B---3--:R-:W-:-:S07]  /*0350*/  DADD R16, -RZ, -R10 ;  /* 0x00000000ff107229 */ /* 0x008fce000000090a */
[----:B------:R3:W-:Y:S05]  /*0360*/  STG.E.64 desc[UR4][R8.64], R16 ;  /* 0x0000001008007986 */ /* 0x0007ea000c101b04 */
[----:B------:R-:W-:Y:S05]  /*0370*/  @P0 BRA `(.L_x_66) ;  /* 0xfffffffc00dc0947 */ /* 0x000fea000383ffff */
.L_x_65:
[----:B------:R-:W-:Y:S05]  /*0380*/  BSYNC.RECONVERGENT B0 ;  /* 0x0000000000007941 */ /* 0x000fea0003800200 */
.L_x_64:
[----:B------:R-:W-:Y:S05]  /*0390*/  @!P1 EXIT ;  /* 0x000000000000994d */ /* 0x000fea0003800000 */
.L_x_67:
[----:B---3--:R-:W-:-:S05]  /*03a0*/  IMAD.WIDE R16, R7, 0x8, R2 ;  /* 0x0000000807107825 */ /* 0x008fca00078e0202 */
[----:B-1----:R-:W3:Y:S01]  /*03b0*/  LDG.E.64 R8, desc[UR4][R16.64] ;  /* 0x0000000410087981 */ /* 0x002ee2000c1e1b00 */
[----:B--2---:R-:W-:Y:S01]  /*03c0*/  IMAD.WIDE R24, R7, 0x8, R4 ;  /* 0x0000000807187825 */ /* 0x004fe200078e0204 */
[----:B---3--:R-:W-:-:S03]  /*03d0*/  DADD R18, -RZ, -R8 ;  /* 0x00000000ff127229 */ /* 0x008fc60000000908 */
[----:B------:R-:W-:-:S04]  /*03e0*/  IMAD.WIDE R8, R0, 0x8, R16 ;  /* 0x0000000800087825 */ /* 0x000fc800078e0210 */
[----:B------:R0:W-:Y:S04]  /*03f0*/  STG.E.64 desc[UR4][R24.64], R18 ;  /* 0x0000001218007986 */ /* 0x0001e8000c101b04 */
[----:B------:R-:W2:Y:S01]  /*0400*/  LDG.E.64 R10, desc[UR4][R8.64] ;  /* 0x00000004080a7981 */ /* 0x000ea2000c1e1b00 */
[----:B------:R-:W-:Y:S01]  /*0410*/  IMAD.WIDE R12, R0, 0x8, R8 ;  /* 0x00000008000c7825 */ /* 0x000fe200078e0208 */
[----:B--2---:R-:W-:-:S03]  /*0420*/  DADD R20, -RZ, -R10 ;  /* 0x00000000ff147229 */ /* 0x004fc6000000090a */
[----:B------:R-:W-:-:S05]  /*0430*/  IMAD.WIDE R10, R0, 0x8, R24 ;  /* 0x00000008000a7825 */ /* 0x000fca00078e0218 */
[----:B------:R1:W-:Y:S04]  /*0440*/  STG.E.64 desc[UR4][R10.64], R20 ;  /* 0x000000140a007986 */ /* 0x0003e8000c101b04 */
[----:B------:R-:W2:Y:S01]  /*0450*/  LDG.E.64 R14, desc[UR4][R12.64] ;  /* 0x000000040c0e7981 */ /* 0x000ea2000c1e1b00 */
[----:B------:R-:W-:Y:S01]  /*0460*/  IMAD.WIDE R16, R0, 0x8, R12 ;  /* 0x0000000800107825 */ /* 0x000fe200078e020c */
[----:B--2---:R-:W-:-:S03]  /*0470*/  DADD R22, -RZ, -R14 ;  /* 0x00000000ff167229 */ /* 0x004fc6000000090e */
[----:B------:R-:W-:-:S05]  /*0480*/  IMAD.WIDE R14, R0, 0x8, R10 ;  /* 0x00000008000e7825 */ /* 0x000fca00078e020a */
[----:B------:R1:W-:Y:S04]  /*0490*/  STG.E.64 desc[UR4][R14.64], R22 ;  /* 0x000000160e007986 */ /* 0x0003e8000c101b04 */
[----:B------:R-:W0:Y:S01]  /*04a0*/  LDG.E.64 R16, desc[UR4][R16.64] ;  /* 0x0000000410107981 */ /* 0x000e22000c1e1b00 */
[C---:B------:R-:W-:Y:S01]  /*04b0*/  IMAD.WIDE R8, R0.reuse, 0x8, R14 ;  /* 0x0000000800087825 */ /* 0x040fe200078e020e */
[----:B------:R-:W-:-:S04]  /*04c0*/  LEA R7, R0, R7, 0x2 ;  /* 0x0000000700077211 */ /* 0x000fc800078e10ff */
[----:B------:R-:W-:Y:S01]  /*04d0*/  ISETP.GE.AND P0, PT, R7, UR6, PT ;  /* 0x0000000607007c0c */ /* 0x000fe2000bf06270 */
[----:B0-----:R-:W-:-:S07]  /*04e0*/  DADD R18, -RZ, -R16 ;  /* 0x00000000ff127229 */ /* 0x001fce0000000910 */
[----:B------:R1:W-:Y:S05]  /*04f0*/  STG.E.64 desc[UR4][R8.64], R18 ;  /* 0x0000001208007986 */ /* 0x0003ea000c101b04 */
[----:B------:R-:W-:Y:S05]  /*0500*/  @!P0 BRA `(.L_x_67) ;  /* 0xfffffffc00a48947 */ /* 0x000fea000383ffff */
[----:B------:R-:W-:Y:S05]  /*0510*/  EXIT ;  /* 0x000000000000794d */ /* 0x000fea0003800000 */
.L_x_68:
        /* <DEDUP_REMOVED lines=14> */
.L_x_87:


//--------------------- .text._Z6d_onesPdi        --------------------------
	.section	.text._Z6d_onesPdi,"ax",@progbits
	.align	128
.text._Z6d_onesPdi:
        .type           _Z6d_onesPdi,@function
        .size           _Z6d_onesPdi,(.L_x_76 - _Z6d_onesPdi)
        .other          _Z6d_onesPdi,@"STO_CUDA_ENTRY STV_DEFAULT"
_Z6d_onesPdi:
        /* <DEDUP_REMOVED lines=28> */
[----:B------:R-:W-:-:S05]  /*01c0*/  IMAD R7, R0, R2, R7 ;  /* 0x0000000200077224 */ /* 0x000fca00078e0207 */
[----:B------:R-:W-:-:S13]  /*01d0*/  ISETP.GE.U32.AND P0, PT, R7, R0, PT ;  /* 0x000000000700720c */ /* 0x000fda0003f06070 */
[----:B------:R-:W-:Y:S01]  /*01e0*/  @P0 IADD3 R7, PT, PT, -R0, R7, RZ ;  /* 0x0000000700070210 */ /* 0x000fe20007ffe1ff */
[----:B------:R-:W-:-:S03]  /*01f0*/  @P0 VIADD R5, R5, 0x1 ;  /* 0x0000000105050836 */ /* 0x000fc60000000000 */
        /* <DEDUP_REMOVED lines=9> */
[----:B------:R-:W-:Y:S01]  /*0290*/  IADD3 R2, PT, PT, R2, 0x1, RZ ;  /* 0x0000000102027810 */ /* 0x000fe20007ffe0ff */
[----:B------:R-:W-:Y:S02]  /*02a0*/  HFMA2 R9, -RZ, RZ, 1.984375, 0 ;  /* 0x3ff00000ff097431 */ /* 0x000fe400000001ff */
[----:B------:R-:W-:Y:S01]  /*02b0*/  IMAD.MOV.U32 R8, RZ, RZ, 0x0 ;  /* 0x00000000ff087424 */ /* 0x000fe200078e00ff */
[----:B------:R-:W-:-:S05]  /*02c0*/  LOP3.LUT R2, R2, 0x3, RZ, 0xc0, !PT ;  /* 0x0000000302027812 */ /* 0x000fca00078ec0ff */
[----:B------:R-:W-:-:S07]  /*02d0*/  IMAD.MOV R2, RZ, RZ, -R2 ;  /* 0x000000ffff027224 */ /* 0x000fce00078e0a02 */
.L_x_71:
[----:B0-----:R-:W-:Y:S01]  /*02e0*/  IMAD.WIDE R4, R3, 0x8, R6 ;  /* 0x0000000803047825 */ /* 0x001fe200078e0206 */
[----:B------:R-:W-:-:S03]  /*02f0*/  IADD3 R2, PT, PT, R2, 0x1, RZ ;  /* 0x0000000102027810 */ /* 0x000fc60007ffe0ff */
[----:B------:R-:W-:Y:S01]  /*0300*/  IMAD.IADD R3, R0, 0x1, R3 ;  /* 0x0000000100037824 */ /* 0x000fe200078e0203 */
[----:B------:R1:W-:Y:S01]  /*0310*/  STG.E.64 desc[UR4][R4.64], R8 ;  /* 0x0000000804007986 */ /* 0x0003e2000c101b04 */
[----:B------:R-:W-:-:S13]  /*0320*/  ISETP.NE.AND P0, PT, R2, RZ, PT ;  /* 0x000000ff0200720c */ /* 0x000fda0003f05270 */
[----:B-1----:R-:W-:Y:S05]  /*0330*/  @P0 BRA `(.L_x_71) ;  /* 0xfffffffc00e80947 */ /* 0x002fea000383ffff */
.L_x_70:
[----:B------:R-:W-:Y:S05]  /*0340*/  BSYNC.RECONVERGENT B0 ;  /* 0x0000000000007941 */ /* 0x000fea0003800200 */
.L_x_69:
[----:B------:R-:W-:Y:S05]  /*0350*/  @!P1 EXIT ;  /* 0x000000000000994d */ /* 0x000fea0003800000 */
[----:B------:R-:W0:Y:S01]  /*0360*/  LDC.64 R10, c[0x0][0x380] ;  /* 0x0000e000ff0a7b82 */ /* 0x000e220000000a00 */
[----:B------:R-:W-:Y:S01]  /*0370*/  MOV R14, 0x0 ;  /* 0x00000000000e7802 */ /* 0x000fe20000000f00 */
[----:B------:R-:W-:-:S07]  /*0380*/  IMAD.MOV.U32 R15, RZ, RZ, 0x3ff00000 ;  /* 0x3ff00000ff0f7424 */ /* 0x000fce00078e00ff */
.L_x_72:
[----:B01----:R-:W-:Y:S01]  /*0390*/  IMAD.WIDE R12, R3, 0x8, R10 ;  /* 0x00000008030c7825 */ /* 0x003fe200078e020a */
[----:B------:R-:W-:-:S04]  /*03a0*/  LEA R3, R0, R3, 0x2 ;  /* 0x0000000300037211 */ /* 0x000fc800078e10ff */
[----:B------:R1:W-:Y:S01]  /*03b0*/  STG.E.64 desc[UR4][R12.64], R14 ;  /* 0x0000000e0c007986 */ /* 0x0003e2000c101b04 */
[----:B------:R-:W-:Y:S01]  /*03c0*/  IMAD.WIDE R4, R0, 0x8, R12 ;  /* 0x0000000800047825 */ /* 0x000fe200078e020c */
[----:B------:R-:W-:-:S04]  /*03d0*/  ISETP.GE.AND P0, PT, R3, UR6, PT ;  /* 0x0000000603007c0c */ /* 0x000fc8000bf06270 */
[----:B------:R1:W-:Y:S01]  /*03e0*/  STG.E.64 desc[UR4][R4.64], R14 ;  /* 0x0000000e04007986 */ /* 0x0003e2000c101b04 */
[----:B------:R-:W-:-:S05]  /*03f0*/  IMAD.WIDE R6, R0, 0x8, R4 ;  /* 0x0000000800067825 */ /* 0x000fca00078e0204 */
[----:B------:R1:W-:Y:S01]  /*0400*/  STG.E.64 desc[UR4][R6.64], R14 ;  /* 0x0000000e06007986 */ /* 0x0003e2000c101b04 */
[----:B------:R-:W-:-:S05]  /*0410*/  IMAD.WIDE R8, R0, 0x8, R6 ;  /* 0x0000000800087825 */ /* 0x000fca00078e0206 */
[----:B------:R1:W-:Y:S01]  /*0420*/  STG.E.64 desc[UR4][R8.64], R14 ;  /* 0x0000000e08007986 */ /* 0x0003e2000c101b04 */
[----:B------:R-:W-:Y:S05]  /*0430*/  @!P0 BRA `(.L_x_72) ;  /* 0xfffffffc00d48947 */ /* 0x000fea000383ffff */
[----:B------:R-:W-:Y:S05]  /*0440*/  EXIT ;  /* 0x000000000000794d */ /* 0x000fea0003800000 */
.L_x_73:
        /* <DEDUP_REMOVED lines=11> */
.L_x_76:


//--------------------- .nv.shared.reserved.0     --------------------------
	.section	.nv.shared.reserved.0,"aw",@nobits
	.weak		__nv_reservedSMEM_offset_0_alias
	.size		__nv_reservedSMEM_offset_0_alias, 0, 64
	.other		__nv_reservedSMEM_offset_0_alias,@"STO_CUDA_RESERVED_SHARED STV_DEFAULT"
__nv_reservedSMEM_offset_0_alias:
	.zero		0
	.zero		64


//--------------------- .nv.constant0._Z11d_matmul_3dPKdS0_Pdiiii --------------------------
	.section	.nv.constant0._Z11d_matmul_3dPKdS0_Pdiiii,"a",@progbits
	.sectionflags	@""
	.align	4
.nv.constant0._Z11d_matmul_3dPKdS0_Pdiiii:
	.zero		936


//--------------------- .nv.constant0._Z11d_matmul_2dPKdS0_Pdiii --------------------------
	.section	.nv.constant0._Z11d_matmul_2dPKdS0_Pdiii,"a",@progbits
	.sectionflags	@""
	.align	4
.nv.constant0._Z11d_matmul_2dPKdS0_Pdiii:
	.zero		932


//--------------------- .nv.constant0._Z5d_expPdPKdi --------------------------
	.section	.nv.constant0._Z5d_expPdPKdi,"a",@progbits
	.sectionflags	@""
	.align	4
.nv.constant0._Z5d_expPdPKdi:
	.zero		916


//--------------------- .nv.constant0._Z12d_binarilizePdPKdi --------------------------
	.section	.nv.constant0._Z12d_binarilizePdPKdi,"a",@progbits
	.sectionflags	@""
	.align	4
.nv.constant0._Z12d_binarilizePdPKdi:
	.zero		916


//--------------------- .nv.constant0._Z6d_reluPdPKdi --------------------------
	.section	.nv.constant0._Z6d_reluPdPKdi,"a",@progbits
	.sectionflags	@""
	.align	4
.nv.constant0._Z6d_reluPdPKdi:
	.zero		916


//--------------------- .nv.constant0._Z5d_powPdPKddi --------------------------
	.section	.nv.constant0._Z5d_powPdPKddi,"a",@progbits
	.sectionflags	@""
	.align	4
.nv.constant0._Z5d_powPdPKddi:
	.zero		924


//--------------------- .nv.constant0._Z18d_elementwise_multPdPKdS1_i --------------------------
	.section	.nv.constant0._Z18d_elementwise_multPdPKdS1_i,"a",@progbits
	.sectionflags	@""
	.align	4
.nv.constant0._Z18d_elementwise_multPdPKdS1_i:
	.zero		924


//--------------------- .nv.constant0._Z13d_scalar_multPdPKddi --------------------------
	.section	.nv.constant0._Z13d_scalar_multPdPKddi,"a",@progbits
	.sectionflags	@""
	.align	4
.nv.constant0._Z13d_scalar_multPdPKddi:
	.zero		924


//--------------------- .nv.constant0._Z5d_addPdPKdS1_i --------------------------
	.section	.nv.constant0._Z5d_addPdPKdS1_i,"a",@progbits
	.sectionflags	@""
	.align	4
.nv.constant0._Z5d_addPdPKdS1_i:
	.zero		924


//--------------------- .nv.constant0._Z12d_reciprocalPdPKdi --------------------------
	.section	.nv.constant0._Z12d_reciprocalPdPKdi,"a",@progbits
	.sectionflags	@""
	.align	4
.nv.constant0._Z12d_reciprocalPdPKdi:
	.zero		916


//--------------------- .nv.constant0._Z5d_negPdPKdi --------------------------
	.section	.nv.constant0._Z5d_negPdPKdi,"a",@progbits
	.sectionflags	@""
	.align	4
.nv.constant0._Z5d_negPdPKdi:
	.zero		916


//--------------------- .nv.constant0._Z6d_onesPdi --------------------------
	.section	.nv.constant0._Z6d_onesPdi,"a",@progbits
	.sectionflags	@""
	.align	4
.nv.constant0._Z6d_onesPdi:
	.zero		908


//--------------------- SYMBOLS --------------------------

	.type		.nv.reservedSmem.offset0,@object
	.size		.nv.reservedSmem.offset0,0x4
